	.target	sm_100a

	.elftype	@"ET_EXEC"


//--------------------- .note.nv.tkinfo           --------------------------
	.section	.note.nv.tkinfo,"",@"SHT_NOTE"
	.sectionflags	@"SHF_NOTE_NV_TKINFO"
	.tkinfo
        /*0018*/ 	.word	0x00000002
        /*0030*/ 	.string	""
        /*0030*/ 	.string	"ptxas"
        /*0030*/ 	.string	"Cuda compilation tools, release 13.0, V13.0.88"
        /*0030*/ 	.string	"Build cuda_13.0.r13.0/compiler.36424714_0"
        /*0030*/ 	.string	"-arch sm_100a -m 64 "



//--------------------- .note.nv.cuinfo           --------------------------
	.section	.note.nv.cuinfo,"",@"SHT_NOTE"
	.sectionflags	@"SHF_NOTE_NV_CUINFO"
        /*0018*/ 	.short	0x0002
        /*001a*/ 	.short	0x0064
        /*001c*/ 	.short	0x0082
	.zero		2


//--------------------- .nv.info                  --------------------------
	.section	.nv.info,"",@"SHT_CUDA_INFO"
	.align	4


	//----- nvinfo : EIATTR_REGCOUNT
	.align		4
        /*0000*/ 	.byte	0x04, 0x2f
        /*0002*/ 	.short	(.L_20 - .L_19)
	.align		4
.L_19:
        /*0004*/ 	.word	index@(_ZN7cutlass13device_kernelINS_4gemm6kernel13GemmUniversalIN4cute5tupleIJiiiiEEENS1_10collective13CollectiveMmaINS1_35MainloopSm100TmaUmmaWarpSpecializedILi10ELi2ELi4ENS5_IJNS4_1CILi1EEENSA_ILi8EEESB_EEEEENS5_IJNSA_ILi64EEENSA_ILi256EEESF_EEENS_12float_e5m2_tENS5_IJlSB_lEEESI_SJ_NS4_8TiledMMAINS4_8MMA_AtomIJNS4_10MMA_TraitsINS4_19SM100_MMA_F8F6F4_SSEJSI_SI_fSF_SG_NS4_17integral_constantINS4_4UMMA5MajorELSQ_0EEESR_NSO_INSP_7ScaleInELSS_0EEEST_EEEEEENS4_6LayoutINS5_IJSB_SB_SB_EEENS5_IJNSA_ILi0EEESY_SY_EEEEENS5_IJNS4_10UnderscoreES11_S11_EEEEENS4_23SM90_TMA_LOAD_MULTICASTENS4_14ComposedLayoutINS4_7SwizzleILi2ELi4ELi3EEENS4_18smem_ptr_flag_bitsILi8EEENSW_INS5_IJSC_SF_EEENS5_IJSF_SB_EEEEEEEvNS4_8identityENS4_13SM90_TMA_LOADES1D_vS1E_EENS_8epilogue10collective18CollectiveEpilogueINS1H_23Sm100TmaWarpSpecializedILi4ELi2ELi32ELb0ELb0EEEJSH_NS5_IJNSW_ISF_SB_EES1M_EEESI_SJ_SI_SJ_NS1H_6fusion15FusionCallbacksIS1L_NS1O_17LinearCombinationISI_fSI_fLNS_15FloatRoundStyleE2EEESH_S1N_JEEENS4_5SM1004TMEM4LOAD26SM100_TMEM_LOAD_16dp32b32xES1F_S1D_NS4_39AutoVectorizingCopyWithAssumedAlignmentILi128EEENS4_14SM90_TMA_STOREES1D_S1Z_S1Z_EEEvvEEEEvNT_6ParamsE)
        /*0008*/ 	.word	0x00000075


	//----- nvinfo : EIATTR_FRAME_SIZE
	.align		4
.L_20:
        /*000c*/ 	.byte	0x04, 0x11
        /*000e*/ 	.short	(.L_22 - .L_21)
	.align		4
.L_21:
        /*0010*/ 	.word	index@($__internal_2_$__cuda_sm10x_tcgen05_guardrail_trap_unallocated_columns_being_dealloced)
        /*0014*/ 	.word	0x00000000


	//----- nvinfo : EIATTR_FRAME_SIZE
	.align		4
.L_22:
        /*0018*/ 	.byte	0x04, 0x11
        /*001a*/ 	.short	(.L_24 - .L_23)
	.align		4
.L_23:
        /*001c*/ 	.word	index@($__internal_1_$__cuda_sm10x_tcgen05_guardrail_trap_phase_invalid_during_alloc)
        /*0020*/ 	.word	0x00000000


	//----- nvinfo : EIATTR_FRAME_SIZE
	.align		4
.L_24:
        /*0024*/ 	.byte	0x04, 0x11
        /*0026*/ 	.short	(.L_26 - .L_25)
	.align		4
.L_25:
        /*0028*/ 	.word	index@($__internal_0_$__cuda_sm10x_tcgen05_guardrail_trap_col_being_dealloced_not_returned_by_alloc)
        /*002c*/ 	.word	0x00000000


	//----- nvinfo : EIATTR_FRAME_SIZE
	.align		4
.L_26:
        /*0030*/ 	.byte	0x04, 0x11
        /*0032*/ 	.short	(.L_28 - .L_27)
	.align		4
.L_27:
        /*0034*/ 	.word	index@(_ZN7cutlass13device_kernelINS_4gemm6kernel13GemmUniversalIN4cute5tupleIJiiiiEEENS1_10collective13CollectiveMmaINS1_35MainloopSm100TmaUmmaWarpSpecializedILi10ELi2ELi4ENS5_IJNS4_1CILi1EEENSA_ILi8EEESB_EEEEENS5_IJNSA_ILi64EEENSA_ILi256EEESF_EEENS_12float_e5m2_tENS5_IJlSB_lEEESI_SJ_NS4_8TiledMMAINS4_8MMA_AtomIJNS4_10MMA_TraitsINS4_19SM100_MMA_F8F6F4_SSEJSI_SI_fSF_SG_NS4_17integral_constantINS4_4UMMA5MajorELSQ_0EEESR_NSO_INSP_7ScaleInELSS_0EEEST_EEEEEENS4_6LayoutINS5_IJSB_SB_SB_EEENS5_IJNSA_ILi0EEESY_SY_EEEEENS5_IJNS4_10UnderscoreES11_S11_EEEEENS4_23SM90_TMA_LOAD_MULTICASTENS4_14ComposedLayoutINS4_7SwizzleILi2ELi4ELi3EEENS4_18smem_ptr_flag_bitsILi8EEENSW_INS5_IJSC_SF_EEENS5_IJSF_SB_EEEEEEEvNS4_8identityENS4_13SM90_TMA_LOADES1D_vS1E_EENS_8epilogue10collective18CollectiveEpilogueINS1H_23Sm100TmaWarpSpecializedILi4ELi2ELi32ELb0ELb0EEEJSH_NS5_IJNSW_ISF_SB_EES1M_EEESI_SJ_SI_SJ_NS1H_6fusion15FusionCallbacksIS1L_NS1O_17LinearCombinationISI_fSI_fLNS_15FloatRoundStyleE2EEESH_S1N_JEEENS4_5SM1004TMEM4LOAD26SM100_TMEM_LOAD_16dp32b32xES1F_S1D_NS4_39AutoVectorizingCopyWithAssumedAlignmentILi128EEENS4_14SM90_TMA_STOREES1D_S1Z_S1Z_EEEvvEEEEvNT_6ParamsE)
        /*0038*/ 	.word	0x00000000


	//----- nvinfo : EIATTR_MIN_STACK_SIZE
	.align		4
.L_28:
        /*003c*/ 	.byte	0x04, 0x12
        /*003e*/ 	.short	(.L_30 - .L_29)
	.align		4
.L_29:
        /*0040*/ 	.word	index@(_ZN7cutlass13device_kernelINS_4gemm6kernel13GemmUniversalIN4cute5tupleIJiiiiEEENS1_10collective13CollectiveMmaINS1_35MainloopSm100TmaUmmaWarpSpecializedILi10ELi2ELi4ENS5_IJNS4_1CILi1EEENSA_ILi8EEESB_EEEEENS5_IJNSA_ILi64EEENSA_ILi256EEESF_EEENS_12float_e5m2_tENS5_IJlSB_lEEESI_SJ_NS4_8TiledMMAINS4_8MMA_AtomIJNS4_10MMA_TraitsINS4_19SM100_MMA_F8F6F4_SSEJSI_SI_fSF_SG_NS4_17integral_constantINS4_4UMMA5MajorELSQ_0EEESR_NSO_INSP_7ScaleInELSS_0EEEST_EEEEEENS4_6LayoutINS5_IJSB_SB_SB_EEENS5_IJNSA_ILi0EEESY_SY_EEEEENS5_IJNS4_10UnderscoreES11_S11_EEEEENS4_23SM90_TMA_LOAD_MULTICASTENS4_14ComposedLayoutINS4_7SwizzleILi2ELi4ELi3EEENS4_18smem_ptr_flag_bitsILi8EEENSW_INS5_IJSC_SF_EEENS5_IJSF_SB_EEEEEEEvNS4_8identityENS4_13SM90_TMA_LOADES1D_vS1E_EENS_8epilogue10collective18CollectiveEpilogueINS1H_23Sm100TmaWarpSpecializedILi4ELi2ELi32ELb0ELb0EEEJSH_NS5_IJNSW_ISF_SB_EES1M_EEESI_SJ_SI_SJ_NS1H_6fusion15FusionCallbacksIS1L_NS1O_17LinearCombinationISI_fSI_fLNS_15FloatRoundStyleE2EEESH_S1N_JEEENS4_5SM1004TMEM4LOAD26SM100_TMEM_LOAD_16dp32b32xES1F_S1D_NS4_39AutoVectorizingCopyWithAssumedAlignmentILi128EEENS4_14SM90_TMA_STOREES1D_S1Z_S1Z_EEEvvEEEEvNT_6ParamsE)
        /*0044*/ 	.word	0x00000000
.L_30:


//--------------------- .nv.compat                --------------------------
	.section	.nv.compat,"",@"SHT_CUDA_COMPAT_INFO"
	.align	4
        /*0000*/ 	.byte	0x02, 0x09, 0x01, 0x00, 0x02, 0x02, 0x02, 0x00, 0x02, 0x05, 0x05, 0x00, 0x03, 0x07, 0x01, 0x01
        /*0010*/ 	.byte	0x02, 0x03, 0x01, 0x00, 0x02, 0x06, 0x01, 0x00, 0x04, 0x0b, 0x08, 0x00, 0x09, 0x00, 0x00, 0x00
        /*0020*/ 	.byte	0x00, 0x00, 0x00, 0x00


//--------------------- .nv.info._ZN7cutlass13device_kernelINS_4gemm6kernel13GemmUniversalIN4cute5tupleIJiiiiEEENS1_10collective13CollectiveMmaINS1_35MainloopSm100TmaUmmaWarpSpecializedILi10ELi2ELi4ENS5_IJNS4_1CILi1EEENSA_ILi8EEESB_EEEEENS5_IJNSA_ILi64EEENSA_ILi256EEESF_EEENS_12float_e5m2_tENS5_IJlSB_lEEESI_SJ_NS4_8TiledMMAINS4_8MMA_AtomIJNS4_10MMA_TraitsINS4_19SM100_MMA_F8F6F4_SSEJSI_SI_fSF_SG_NS4_17integral_constantINS4_4UMMA5MajorELSQ_0EEESR_NSO_INSP_7ScaleInELSS_0EEEST_EEEEEENS4_6LayoutINS5_IJSB_SB_SB_EEENS5_IJNSA_ILi0EEESY_SY_EEEEENS5_IJNS4_10UnderscoreES11_S11_EEEEENS4_23SM90_TMA_LOAD_MULTICASTENS4_14ComposedLayoutINS4_7SwizzleILi2ELi4ELi3EEENS4_18smem_ptr_flag_bitsILi8EEENSW_INS5_IJSC_SF_EEENS5_IJSF_SB_EEEEEEEvNS4_8identityENS4_13SM90_TMA_LOADES1D_vS1E_EENS_8epilogue10collective18CollectiveEpilogueINS1H_23Sm100TmaWarpSpecializedILi4ELi2ELi32ELb0ELb0EEEJSH_NS5_IJNSW_ISF_SB_EES1M_EEESI_SJ_SI_SJ_NS1H_6fusion15FusionCallbacksIS1L_NS1O_17LinearCombinationISI_fSI_fLNS_15FloatRoundStyleE2EEESH_S1N_JEEENS4_5SM1004TMEM4LOAD26SM100_TMEM_LOAD_16dp32b32xES1F_S1D_NS4_39AutoVectorizingCopyWithAssumedAlignmentILi128EEENS4_14SM90_TMA_STOREES1D_S1Z_S1Z_EEEvvEEEEvNT_6ParamsE --------------------------
	.section	.nv.info._ZN7cutlass13device_kernelINS_4gemm6kernel13GemmUniversalIN4cute5tupleIJiiiiEEENS1_10collective13CollectiveMmaINS1_35MainloopSm100TmaUmmaWarpSpecializedILi10ELi2ELi4ENS5_IJNS4_1CILi1EEENSA_ILi8EEESB_EEEEENS5_IJNSA_ILi64EEENSA_ILi256EEESF_EEENS_12float_e5m2_tENS5_IJlSB_lEEESI_SJ_NS4_8TiledMMAINS4_8MMA_AtomIJNS4_10MMA_TraitsINS4_19SM100_MMA_F8F6F4_SSEJSI_SI_fSF_SG_NS4_17integral_constantINS4_4UMMA5MajorELSQ_0EEESR_NSO_INSP_7ScaleInELSS_0EEEST_EEEEEENS4_6LayoutINS5_IJSB_SB_SB_EEENS5_IJNSA_ILi0EEESY_SY_EEEEENS5_IJNS4_10UnderscoreES11_S11_EEEEENS4_23SM90_TMA_LOAD_MULTICASTENS4_14ComposedLayoutINS4_7SwizzleILi2ELi4ELi3EEENS4_18smem_ptr_flag_bitsILi8EEENSW_INS5_IJSC_SF_EEENS5_IJSF_SB_EEEEEEEvNS4_8identityENS4_13SM90_TMA_LOADES1D_vS1E_EENS_8epilogue10collective18CollectiveEpilogueINS1H_23Sm100TmaWarpSpecializedILi4ELi2ELi32ELb0ELb0EEEJSH_NS5_IJNSW_ISF_SB_EES1M_EEESI_SJ_SI_SJ_NS1H_6fusion15FusionCallbacksIS1L_NS1O_17LinearCombinationISI_fSI_fLNS_15FloatRoundStyleE2EEESH_S1N_JEEENS4_5SM1004TMEM4LOAD26SM100_TMEM_LOAD_16dp32b32xES1F_S1D_NS4_39AutoVectorizingCopyWithAssumedAlignmentILi128EEENS4_14SM90_TMA_STOREES1D_S1Z_S1Z_EEEvvEEEEvNT_6ParamsE,"",@"SHT_CUDA_INFO"
	.sectionflags	@""
	.align	4


	//----- nvinfo : EIATTR_CUDA_API_VERSION
	.align		4
        /*0000*/ 	.byte	0x04, 0x37
        /*0002*/ 	.short	(.L_32 - .L_31)
.L_31:
        /*0004*/ 	.word	0x00000082


	//----- nvinfo : EIATTR_KPARAM_INFO
	.align		4
.L_32:
        /*0008*/ 	.byte	0x04, 0x17
        /*000a*/ 	.short	(.L_34 - .L_33)
.L_33:
        /*000c*/ 	.word	0x00000000
        /*0010*/ 	.short	0x0000
        /*0012*/ 	.short	0x0000
        /*0014*/ 	.byte	0x00, 0xf0, 0x01, 0x20


	//----- nvinfo : EIATTR_AT_ENTRY_FRAGMENTS
	.align		4
.L_34:
        /*0018*/ 	.byte	0x04, 0x4f
        /*001a*/ 	.short	(.L_36 - .L_35)


	//   ....[0]....
.L_35:
        /*001c*/ 	.word	0x00000006


	//----- nvinfo : EIATTR_RESERVED_SMEM_USED
	.align		4
.L_36:
        /*0020*/ 	.byte	0x01, 0x41
	.zero		2


	//----- nvinfo : EIATTR_SPARSE_MMA_MASK
	.align		4
        /*0024*/ 	.byte	0x03, 0x50
        /*0026*/ 	.short	0x0000


	//----- nvinfo : EIATTR_TCGEN05_1CTA_USED
	.align		4
        /*0028*/ 	.byte	0x01, 0x51
	.zero		2


	//----- nvinfo : EIATTR_MAXREG_COUNT
	.align		4
        /*002c*/ 	.byte	0x03, 0x1b
        /*002e*/ 	.short	0x00ff


	//----- nvinfo : EIATTR_NUM_BARRIERS
	.align		4
        /*0030*/ 	.byte	0x02, 0x4c
        /*0032*/ 	.byte	0x07
	.zero		1


	//----- nvinfo : EIATTR_EXTERNS
	.align		4
        /*0034*/ 	.byte	0x04, 0x0f
        /*0036*/ 	.short	(.L_38 - .L_37)


	//   ....[0]....
	.align		4
.L_37:
        /*0038*/ 	.word	index@(__assertfail)


	//----- nvinfo : EIATTR_MERCURY_ISA_VERSION
	.align		4
.L_38:
        /*003c*/ 	.byte	0x03, 0x5f
        /*003e*/ 	.short	0x0101


	//----- nvinfo : EIATTR_INT_WARP_WIDE_INSTR_OFFSETS
	.align		4
        /*0040*/ 	.byte	0x04, 0x31
        /*0042*/ 	.short	(.L_40 - .L_39)


	//   ....[0]....
.L_39:
        /*0044*/ 	.word	0x000041b0


	//   ....[1]....
        /*0048*/ 	.word	0x000041d0


	//   ....[2]....
        /*004c*/ 	.word	0x00004200


	//   ....[3]....
        /*0050*/ 	.word	0x00004d80


	//   ....[4]....
        /*0054*/ 	.word	0x00004df0


	//   ....[5]....
        /*0058*/ 	.word	0x00004ec0


	//   ....[6]....
        /*005c*/ 	.word	0x00004f40


	//   ....[7]....
        /*0060*/ 	.word	0x00005030


	//   ....[8]....
        /*0064*/ 	.word	0x000050b0


	//   ....[9]....
        /*0068*/ 	.word	0x00005190


	//   ....[10]....
        /*006c*/ 	.word	0x00005240


	//----- nvinfo : EIATTR_COOP_GROUP_MASK_REGIDS
	.align		4
.L_40:
        /*0070*/ 	.byte	0x04, 0x29
        /*0072*/ 	.short	(.L_42 - .L_41)


	//   ....[0]....
.L_41:
        /*0074*/ 	.word	0xffffffff


	//   ....[1]....
        /*0078*/ 	.word	0xffffffff


	//   ....[2]....
        /*007c*/ 	.word	0xffffffff


	//   ....[3]....
        /*0080*/ 	.word	0xffffffff


	//   ....[4]....
        /*0084*/ 	.word	0xffffffff


	//   ....[5]....
        /*0088*/ 	.word	0xffffffff


	//   ....[6]....
        /*008c*/ 	.word	0xffffffff


	//   ....[7]....
        /*0090*/ 	.word	0xffffffff


	//   ....[8]....
        /*0094*/ 	.word	0xffffffff


	//   ....[9]....
        /*0098*/ 	.word	0xffffffff


	//   ....[10]....
        /*009c*/ 	.word	0xffffffff


	//   ....[11]....
        /*00a0*/ 	.word	0xffffffff


	//   ....[12]....
        /*00a4*/ 	.word	0xffffffff


	//   ....[13]....
        /*00a8*/ 	.word	0xffffffff


	//----- nvinfo : EIATTR_COOP_GROUP_INSTR_OFFSETS
	.align		4
.L_42:
        /*00ac*/ 	.byte	0x04, 0x28
        /*00ae*/ 	.short	(.L_44 - .L_43)


	//   ....[0]....
.L_43:
        /*00b0*/ 	.word	0x00000080


	//   ....[1]....
        /*00b4*/ 	.word	0x000004f0


	//   ....[2]....
        /*00b8*/ 	.word	0x00000790


	//   ....[3]....
        /*00bc*/ 	.word	0x00000930


	//   ....[4]....
        /*00c0*/ 	.word	0x00000a30


	//   ....[5]....
        /*00c4*/ 	.word	0x00000ba0


	//   ....[6]....
        /*00c8*/ 	.word	0x00000d40


	//   ....[7]....
        /*00cc*/ 	.word	0x00000ef0


	//   ....[8]....
        /*00d0*/ 	.word	0x00002240


	//   ....[9]....
        /*00d4*/ 	.word	0x00003480


	//   ....[10]....
        /*00d8*/ 	.word	0x00003690


	//   ....[11]....
        /*00dc*/ 	.word	0x000036c0


	//   ....[12]....
        /*00e0*/ 	.word	0x00004090


	//   ....[13]....
        /*00e4*/ 	.word	0x000042c0


	//----- nvinfo : EIATTR_VRC_CTA_INIT_COUNT
	.align		4
.L_44:
        /*00e8*/ 	.byte	0x02, 0x4a
        /*00ea*/ 	.byte	0x80
	.zero		1


	//----- nvinfo : EIATTR_SYSCALL_OFFSETS
	.align		4
        /*00ec*/ 	.byte	0x04, 0x46
        /*00ee*/ 	.short	(.L_46 - .L_45)


	//   ....[0]....
.L_45:
        /*00f0*/ 	.word	0x00005ed0


	//   ....[1]....
        /*00f4*/ 	.word	0x00006010


	//   ....[2]....
        /*00f8*/ 	.word	0x00006840


	//   ....[3]....
        /*00fc*/ 	.word	0x000075d0


	//   ....[4]....
        /*0100*/ 	.word	0x00008320


	//   ....[5]....
        /*0104*/ 	.word	0x000090a0


	//----- nvinfo : EIATTR_MBARRIER_INSTR_OFFSETS
	.align		4
.L_46:
        /*0108*/ 	.byte	0x04, 0x39
        /*010a*/ 	.short	(.L_48 - .L_47)


	//   ....[0]....
.L_47:
        /*010c*/ 	.word	0x00000630
        /*0110*/ 	.word	0x000000ff
        /*0114*/ 	.word	0x00000000
        /*0118*/ 	.short	0x0100
        /*011a*/ 	.byte	0x04
	.zero		1


	//   ....[1]....
        /*011c*/ 	.word	0x00000640
        /*0120*/ 	.word	0x000000ff
        /*0124*/ 	.word	0x00000050
        /*0128*/ 	.short	0x0100
        /*012a*/ 	.byte	0x04
	.zero		1


	//   ....[2]....
        /*012c*/ 	.word	0x00000650
        /*0130*/ 	.word	0x000000ff
        /*0134*/ 	.word	0x00000008
        /*0138*/ 	.short	0x0100
        /*013a*/ 	.byte	0x04
	.zero		1


	//   ....[3]....
        /*013c*/ 	.word	0x00000660
        /*0140*/ 	.word	0x000000ff
        /*0144*/ 	.word	0x00000058
        /*0148*/ 	.short	0x0100
        /*014a*/ 	.byte	0x04
	.zero		1


	//   ....[4]....
        /*014c*/ 	.word	0x00000670
        /*0150*/ 	.word	0x000000ff
        /*0154*/ 	.word	0x00000010
        /*0158*/ 	.short	0x0100
        /*015a*/ 	.byte	0x04
	.zero		1


	//   ....[5]....
        /*015c*/ 	.word	0x00000680
        /*0160*/ 	.word	0x000000ff
        /*0164*/ 	.word	0x00000060
        /*0168*/ 	.short	0x0100
        /*016a*/ 	.byte	0x04
	.zero		1


	//   ....[6]....
        /*016c*/ 	.word	0x00000690
        /*0170*/ 	.word	0x000000ff
        /*0174*/ 	.word	0x00000018
        /*0178*/ 	.short	0x0100
        /*017a*/ 	.byte	0x04
	.zero		1


	//   ....[7]....
        /*017c*/ 	.word	0x000006a0
        /*0180*/ 	.word	0x000000ff
        /*0184*/ 	.word	0x00000068
        /*0188*/ 	.short	0x0100
        /*018a*/ 	.byte	0x04
	.zero		1


	//   ....[8]....
        /*018c*/ 	.word	0x000006b0
        /*0190*/ 	.word	0x000000ff
        /*0194*/ 	.word	0x00000020
        /*0198*/ 	.short	0x0100
        /*019a*/ 	.byte	0x04
	.zero		1


	//   ....[9]....
        /*019c*/ 	.word	0x000006c0
        /*01a0*/ 	.word	0x000000ff
        /*01a4*/ 	.word	0x00000070
        /*01a8*/ 	.short	0x0100
        /*01aa*/ 	.byte	0x04
	.zero		1


	//   ....[10]....
        /*01ac*/ 	.word	0x000006d0
        /*01b0*/ 	.word	0x000000ff
        /*01b4*/ 	.word	0x00000028
        /*01b8*/ 	.short	0x0100
        /*01ba*/ 	.byte	0x04
	.zero		1


	//   ....[11]....
        /*01bc*/ 	.word	0x000006e0
        /*01c0*/ 	.word	0x000000ff
        /*01c4*/ 	.word	0x00000078
        /*01c8*/ 	.short	0x0100
        /*01ca*/ 	.byte	0x04
	.zero		1


	//   ....[12]....
        /*01cc*/ 	.word	0x000006f0
        /*01d0*/ 	.word	0x000000ff
        /*01d4*/ 	.word	0x00000030
        /*01d8*/ 	.short	0x0100
        /*01da*/ 	.byte	0x04
	.zero		1


	//   ....[13]....
        /*01dc*/ 	.word	0x00000700
        /*01e0*/ 	.word	0x000000ff
        /*01e4*/ 	.word	0x00000080
        /*01e8*/ 	.short	0x0100
        /*01ea*/ 	.byte	0x04
	.zero		1


	//   ....[14]....
        /*01ec*/ 	.word	0x00000710
        /*01f0*/ 	.word	0x000000ff
        /*01f4*/ 	.word	0x00000038
        /*01f8*/ 	.short	0x0100
        /*01fa*/ 	.byte	0x04
	.zero		1


	//   ....[15]....
        /*01fc*/ 	.word	0x00000720
        /*0200*/ 	.word	0x000000ff
        /*0204*/ 	.word	0x00000088
        /*0208*/ 	.short	0x0100
        /*020a*/ 	.byte	0x04
	.zero		1


	//   ....[16]....
        /*020c*/ 	.word	0x00000730
        /*0210*/ 	.word	0x000000ff
        /*0214*/ 	.word	0x00000040
        /*0218*/ 	.short	0x0100
        /*021a*/ 	.byte	0x04
	.zero		1


	//   ....[17]....
        /*021c*/ 	.word	0x00000740
        /*0220*/ 	.word	0x000000ff
        /*0224*/ 	.word	0x00000090
        /*0228*/ 	.short	0x0100
        /*022a*/ 	.byte	0x04
	.zero		1


	//   ....[18]....
        /*022c*/ 	.word	0x00000750
        /*0230*/ 	.word	0x000000ff
        /*0234*/ 	.word	0x00000048
        /*0238*/ 	.short	0x0100
        /*023a*/ 	.byte	0x04
	.zero		1


	//   ....[19]....
        /*023c*/ 	.word	0x00000760
        /*0240*/ 	.word	0x000000ff
        /*0244*/ 	.word	0x00000098
        /*0248*/ 	.short	0x0100
        /*024a*/ 	.byte	0x04
	.zero		1


	//   ....[20]....
        /*024c*/ 	.word	0x000008a0
        /*0250*/ 	.word	0x000000ff
        /*0254*/ 	.word	0x000000a0
        /*0258*/ 	.short	0x0100
        /*025a*/ 	.byte	0x04
	.zero		1


	//   ....[21]....
        /*025c*/ 	.word	0x000008b0
        /*0260*/ 	.word	0x000000ff
        /*0264*/ 	.word	0x000000c0
        /*0268*/ 	.short	0x0100
        /*026a*/ 	.byte	0x04
	.zero		1


	//   ....[22]....
        /*026c*/ 	.word	0x000008c0
        /*0270*/ 	.word	0x000000ff
        /*0274*/ 	.word	0x000000a8
        /*0278*/ 	.short	0x0100
        /*027a*/ 	.byte	0x04
	.zero		1


	//   ....[23]....
        /*027c*/ 	.word	0x000008d0
        /*0280*/ 	.word	0x000000ff
        /*0284*/ 	.word	0x000000c8
        /*0288*/ 	.short	0x0100
        /*028a*/ 	.byte	0x04
	.zero		1


	//   ....[24]....
        /*028c*/ 	.word	0x000008e0
        /*0290*/ 	.word	0x000000ff
        /*0294*/ 	.word	0x000000b0
        /*0298*/ 	.short	0x0100
        /*029a*/ 	.byte	0x04
	.zero		1


	//   ....[25]....
        /*029c*/ 	.word	0x000008f0
        /*02a0*/ 	.word	0x000000ff
        /*02a4*/ 	.word	0x000000d0
        /*02a8*/ 	.short	0x0100
        /*02aa*/ 	.byte	0x04
	.zero		1


	//   ....[26]....
        /*02ac*/ 	.word	0x00000900
        /*02b0*/ 	.word	0x000000ff
        /*02b4*/ 	.word	0x000000b8
        /*02b8*/ 	.short	0x0100
        /*02ba*/ 	.byte	0x04
	.zero		1


	//   ....[27]....
        /*02bc*/ 	.word	0x00000910
        /*02c0*/ 	.word	0x000000ff
        /*02c4*/ 	.word	0x000000d8
        /*02c8*/ 	.short	0x0100
        /*02ca*/ 	.byte	0x04
	.zero		1


	//   ....[28]....
        /*02cc*/ 	.word	0x00000a00
        /*02d0*/ 	.word	0x000000ff
        /*02d4*/ 	.word	0x000000e0
        /*02d8*/ 	.short	0x0100
        /*02da*/ 	.byte	0x06
	.zero		1


	//   ....[29]....
        /*02dc*/ 	.word	0x00000a10
        /*02e0*/ 	.word	0x000000ff
        /*02e4*/ 	.word	0x000000e8
        /*02e8*/ 	.short	0x0100
        /*02ea*/ 	.byte	0x06
	.zero		1


	//   ....[30]....
        /*02ec*/ 	.word	0x00000b50
        /*02f0*/ 	.word	0x000000ff
        /*02f4*/ 	.word	0x000000f0
        /*02f8*/ 	.short	0x0100
        /*02fa*/ 	.byte	0x06
	.zero		1


	//   ....[31]....
        /*02fc*/ 	.word	0x00000b60
        /*0300*/ 	.word	0x000000ff
        /*0304*/ 	.word	0x00000100
        /*0308*/ 	.short	0x0100
        /*030a*/ 	.byte	0x06
	.zero		1


	//   ....[32]....
        /*030c*/ 	.word	0x00000b70
        /*0310*/ 	.word	0x000000ff
        /*0314*/ 	.word	0x000000f8
        /*0318*/ 	.short	0x0100
        /*031a*/ 	.byte	0x06
	.zero		1


	//   ....[33]....
        /*031c*/ 	.word	0x00000b80
        /*0320*/ 	.word	0x000000ff
        /*0324*/ 	.word	0x00000108
        /*0328*/ 	.short	0x0100
        /*032a*/ 	.byte	0x06
	.zero		1


	//   ....[34]....
        /*032c*/ 	.word	0x00000cb0
        /*0330*/ 	.word	0x000000ff
        /*0334*/ 	.word	0x00000110
        /*0338*/ 	.short	0x0100
        /*033a*/ 	.byte	0x04
	.zero		1


	//   ....[35]....
        /*033c*/ 	.word	0x00000cc0
        /*0340*/ 	.word	0x000000ff
        /*0344*/ 	.word	0x00000130
        /*0348*/ 	.short	0x0100
        /*034a*/ 	.byte	0x04
	.zero		1


	//   ....[36]....
        /*034c*/ 	.word	0x00000cd0
        /*0350*/ 	.word	0x000000ff
        /*0354*/ 	.word	0x00000118
        /*0358*/ 	.short	0x0100
        /*035a*/ 	.byte	0x04
	.zero		1


	//   ....[37]....
        /*035c*/ 	.word	0x00000ce0
        /*0360*/ 	.word	0x000000ff
        /*0364*/ 	.word	0x00000138
        /*0368*/ 	.short	0x0100
        /*036a*/ 	.byte	0x04
	.zero		1


	//   ....[38]....
        /*036c*/ 	.word	0x00000cf0
        /*0370*/ 	.word	0x000000ff
        /*0374*/ 	.word	0x00000120
        /*0378*/ 	.short	0x0100
        /*037a*/ 	.byte	0x04
	.zero		1


	//   ....[39]....
        /*037c*/ 	.word	0x00000d00
        /*0380*/ 	.word	0x000000ff
        /*0384*/ 	.word	0x00000140
        /*0388*/ 	.short	0x0100
        /*038a*/ 	.byte	0x04
	.zero		1


	//   ....[40]....
        /*038c*/ 	.word	0x00000d10
        /*0390*/ 	.word	0x000000ff
        /*0394*/ 	.word	0x00000128
        /*0398*/ 	.short	0x0100
        /*039a*/ 	.byte	0x04
	.zero		1


	//   ....[41]....
        /*039c*/ 	.word	0x00000d20
        /*03a0*/ 	.word	0x000000ff
        /*03a4*/ 	.word	0x00000148
        /*03a8*/ 	.short	0x0100
        /*03aa*/ 	.byte	0x04
	.zero		1


	//   ....[42]....
        /*03ac*/ 	.word	0x00000e10
        /*03b0*/ 	.word	0x000000ff
        /*03b4*/ 	.word	0x00000150
        /*03b8*/ 	.short	0x0100
        /*03ba*/ 	.byte	0x04
	.zero		1


	//   ....[43]....
        /*03bc*/ 	.word	0x00000e20
        /*03c0*/ 	.word	0x000000ff
        /*03c4*/ 	.word	0x00000160
        /*03c8*/ 	.short	0x0100
        /*03ca*/ 	.byte	0x04
	.zero		1


	//   ....[44]....
        /*03cc*/ 	.word	0x00000e30
        /*03d0*/ 	.word	0x000000ff
        /*03d4*/ 	.word	0x00000158
        /*03d8*/ 	.short	0x0100
        /*03da*/ 	.byte	0x04
	.zero		1


	//   ....[45]....
        /*03dc*/ 	.word	0x00000e40
        /*03e0*/ 	.word	0x000000ff
        /*03e4*/ 	.word	0x00000168
        /*03e8*/ 	.short	0x0100
        /*03ea*/ 	.byte	0x04
	.zero		1


	//   ....[46]....
        /*03ec*/ 	.word	0x00001af0
        /*03f0*/ 	.word	0x00000000
        /*03f4*/ 	.word	0x00000160
        /*03f8*/ 	.short	0x010a
        /*03fa*/ 	.byte	0xff
	.zero		1


	//   ....[47]....
        /*03fc*/ 	.word	0x00001b10
        /*0400*/ 	.word	0x00000000
        /*0404*/ 	.word	0x00000150
        /*0408*/ 	.short	0x0101
        /*040a*/ 	.byte	0xff
	.zero		1


	//   ....[48]....
        /*040c*/ 	.word	0x00001bd0
        /*0410*/ 	.word	0x000000ff
        /*0414*/ 	.word	0x00000050
        /*0418*/ 	.short	0x010a
        /*041a*/ 	.byte	0x04
	.zero		1


	//   ....[49]....
        /*041c*/ 	.word	0x00001c50
        /*0420*/ 	.word	0x000000ff
        /*0424*/ 	.word	0x00000050
        /*0428*/ 	.short	0x010a
        /*042a*/ 	.byte	0x21
	.zero		1


	//   ....[50]....
        /*042c*/ 	.word	0x00001de0
        /*0430*/ 	.word	0x000000ff
        /*0434*/ 	.word	0x00000050
        /*0438*/ 	.short	0x010a
        /*043a*/ 	.byte	0x08
	.zero		1


	//   ....[51]....
        /*043c*/ 	.word	0x00001f00
        /*0440*/ 	.word	0x000000ff
        /*0444*/ 	.word	0x000000e8
        /*0448*/ 	.short	0x0101
        /*044a*/ 	.byte	0x07
	.zero		1


	//   ....[52]....
        /*044c*/ 	.word	0x00001f20
        /*0450*/ 	.word	0x000000ff
        /*0454*/ 	.word	0x00000050
        /*0458*/ 	.short	0x010a
        /*045a*/ 	.byte	0x04
	.zero		1


	//   ....[53]....
        /*045c*/ 	.word	0x00001fa0
        /*0460*/ 	.word	0x000000ff
        /*0464*/ 	.word	0x00000050
        /*0468*/ 	.short	0x010a
        /*046a*/ 	.byte	0x11
	.zero		1


	//   ....[54]....
        /*046c*/ 	.word	0x00002130
        /*0470*/ 	.word	0x000000ff
        /*0474*/ 	.word	0x00000050
        /*0478*/ 	.short	0x010a
        /*047a*/ 	.byte	0x06
	.zero		1


	//   ....[55]....
        /*047c*/ 	.word	0x00002270
        /*0480*/ 	.word	0x00000003
        /*0484*/ 	.word	0x000000f0
        /*0488*/ 	.short	0x010a
        /*048a*/ 	.byte	0xff
	.zero		1


	//   ....[56]....
        /*048c*/ 	.word	0x000023c0
        /*0490*/ 	.word	0x00000000
        /*0494*/ 	.word	0x00000000
        /*0498*/ 	.short	0x0101
        /*049a*/ 	.byte	0xff
	.zero		1


	//   ....[57]....
        /*049c*/ 	.word	0x00002970
        /*04a0*/ 	.word	0x000000ff
        /*04a4*/ 	.word	0x00000000
        /*04a8*/ 	.short	0x010a
        /*04aa*/ 	.byte	0x04
	.zero		1


	//   ....[58]....
        /*04ac*/ 	.word	0x00002a00
        /*04b0*/ 	.word	0x000000ff
        /*04b4*/ 	.word	0x00000000
        /*04b8*/ 	.short	0x010a
        /*04ba*/ 	.byte	0x05
	.zero		1


	//   ....[59]....
        /*04bc*/ 	.word	0x00002a90
        /*04c0*/ 	.word	0x000000ff
        /*04c4*/ 	.word	0x00000000
        /*04c8*/ 	.short	0x010a
        /*04ca*/ 	.byte	0x05
	.zero		1


	//   ....[60]....
        /*04cc*/ 	.word	0x00002b20
        /*04d0*/ 	.word	0x000000ff
        /*04d4*/ 	.word	0x00000000
        /*04d8*/ 	.short	0x010a
        /*04da*/ 	.byte	0x05
	.zero		1


	//   ....[61]....
        /*04dc*/ 	.word	0x00002bb0
        /*04e0*/ 	.word	0x000000ff
        /*04e4*/ 	.word	0x00000000
        /*04e8*/ 	.short	0x010a
        /*04ea*/ 	.byte	0x05
	.zero		1


	//   ....[62]....
        /*04ec*/ 	.word	0x00002c40
        /*04f0*/ 	.word	0x000000ff
        /*04f4*/ 	.word	0x00000000
        /*04f8*/ 	.short	0x010a
        /*04fa*/ 	.byte	0x05
	.zero		1


	//   ....[63]....
        /*04fc*/ 	.word	0x00002cd0
        /*0500*/ 	.word	0x000000ff
        /*0504*/ 	.word	0x00000000
        /*0508*/ 	.short	0x010a
        /*050a*/ 	.byte	0x05
	.zero		1


	//   ....[64]....
        /*050c*/ 	.word	0x00002d60
        /*0510*/ 	.word	0x000000ff
        /*0514*/ 	.word	0x00000000
        /*0518*/ 	.short	0x010a
        /*051a*/ 	.byte	0x05
	.zero		1


	//   ....[65]....
        /*051c*/ 	.word	0x00002df0
        /*0520*/ 	.word	0x000000ff
        /*0524*/ 	.word	0x00000000
        /*0528*/ 	.short	0x010a
        /*052a*/ 	.byte	0x05
	.zero		1


	//   ....[66]....
        /*052c*/ 	.word	0x00002e90
        /*0530*/ 	.word	0x00000000
        /*0534*/ 	.word	0x00000000
        /*0538*/ 	.short	0x010a
        /*053a*/ 	.byte	0xff
	.zero		1


	//   ....[67]....
        /*053c*/ 	.word	0x00002fd0
        /*0540*/ 	.word	0x00000002
        /*0544*/ 	.word	0x00000150
        /*0548*/ 	.short	0x010a
        /*054a*/ 	.byte	0xff
	.zero		1


	//   ....[68]....
        /*054c*/ 	.word	0x00003030
        /*0550*/ 	.word	0x00000004
        /*0554*/ 	.word	0x00000000
        /*0558*/ 	.short	0x0101
        /*055a*/ 	.byte	0xff
	.zero		1


	//   ....[69]....
        /*055c*/ 	.word	0x00003050
        /*0560*/ 	.word	0x000000ff
        /*0564*/ 	.word	0x00000100
        /*0568*/ 	.short	0x010a
        /*056a*/ 	.byte	0x04
	.zero		1


	//   ....[70]....
        /*056c*/ 	.word	0x00003170
        /*0570*/ 	.word	0x00000002
        /*0574*/ 	.word	0x000000f0
        /*0578*/ 	.short	0x010a
        /*057a*/ 	.byte	0xff
	.zero		1


	//   ....[71]....
        /*057c*/ 	.word	0x00003280
        /*0580*/ 	.word	0x00000002
        /*0584*/ 	.word	0x00000000
        /*0588*/ 	.short	0x0101
        /*058a*/ 	.byte	0xff
	.zero		1


	//   ....[72]....
        /*058c*/ 	.word	0x00003310
        /*0590*/ 	.word	0x000000ff
        /*0594*/ 	.word	0x00000100
        /*0598*/ 	.short	0x0106
        /*059a*/ 	.byte	0x04
	.zero		1


	//   ....[73]....
        /*059c*/ 	.word	0x00003330
        /*05a0*/ 	.word	0x000000ff
        /*05a4*/ 	.word	0x00000100
        /*05a8*/ 	.short	0x010a
        /*05aa*/ 	.byte	0x04
	.zero		1


	//   ....[74]....
        /*05ac*/ 	.word	0x000033c0
        /*05b0*/ 	.word	0x000000ff
        /*05b4*/ 	.word	0x00000100
        /*05b8*/ 	.short	0x0106
        /*05ba*/ 	.byte	0x07
	.zero		1


	//   ....[75]....
        /*05bc*/ 	.word	0x00003400
        /*05c0*/ 	.word	0x00000000
        /*05c4*/ 	.word	0x00000100
        /*05c8*/ 	.short	0x010a
        /*05ca*/ 	.byte	0xff
	.zero		1


	//   ....[76]....
        /*05cc*/ 	.word	0x00003920
        /*05d0*/ 	.word	0x00000000
        /*05d4*/ 	.word	0x000000f0
        /*05d8*/ 	.short	0x010a
        /*05da*/ 	.byte	0xff
	.zero		1


	//   ....[77]....
        /*05dc*/ 	.word	0x00003a20
        /*05e0*/ 	.word	0x00000003
        /*05e4*/ 	.word	0x00000000
        /*05e8*/ 	.short	0x0101
        /*05ea*/ 	.byte	0xff
	.zero		1


	//   ....[78]....
        /*05ec*/ 	.word	0x00003a30
        /*05f0*/ 	.word	0x000000ff
        /*05f4*/ 	.word	0x00000000
        /*05f8*/ 	.short	0x010a
        /*05fa*/ 	.byte	0x04
	.zero		1


	//   ....[79]....
        /*05fc*/ 	.word	0x00003ab0
        /*0600*/ 	.word	0x000000ff
        /*0604*/ 	.word	0x00000130
        /*0608*/ 	.short	0x010a
        /*060a*/ 	.byte	0x17
	.zero		1


	//   ....[80]....
        /*060c*/ 	.word	0x00003b90
        /*0610*/ 	.word	0x000000ff
        /*0614*/ 	.word	0x00000000
        /*0618*/ 	.short	0x010a
        /*061a*/ 	.byte	0x05
	.zero		1


	//   ....[81]....
        /*061c*/ 	.word	0x00003cd0
        /*0620*/ 	.word	0x000000ff
        /*0624*/ 	.word	0x00000000
        /*0628*/ 	.short	0x010a
        /*062a*/ 	.byte	0x04
	.zero		1


	//   ....[82]....
        /*062c*/ 	.word	0x00003ec0
        /*0630*/ 	.word	0x000000ff
        /*0634*/ 	.word	0x00000000
        /*0638*/ 	.short	0x010a
        /*063a*/ 	.byte	0x04
	.zero		1


	//   ....[83]....
        /*063c*/ 	.word	0x00003f50
        /*0640*/ 	.word	0x000000ff
        /*0644*/ 	.word	0x00000000
        /*0648*/ 	.short	0x010a
        /*064a*/ 	.byte	0x05
	.zero		1


	//   ....[84]....
        /*064c*/ 	.word	0x00003fe0
        /*0650*/ 	.word	0x000000ff
        /*0654*/ 	.word	0x00000000
        /*0658*/ 	.short	0x010a
        /*065a*/ 	.byte	0x05
	.zero		1


	//   ....[85]....
        /*065c*/ 	.word	0x00004070
        /*0660*/ 	.word	0x000000ff
        /*0664*/ 	.word	0x00000000
        /*0668*/ 	.short	0x010a
        /*066a*/ 	.byte	0x04
	.zero		1


	//   ....[86]....
        /*066c*/ 	.word	0x00004580
        /*0670*/ 	.word	0x0000000c
        /*0674*/ 	.word	0x000000f0
        /*0678*/ 	.short	0x010a
        /*067a*/ 	.byte	0xff
	.zero		1


	//   ....[87]....
        /*067c*/ 	.word	0x000046f0
        /*0680*/ 	.word	0x00000000
        /*0684*/ 	.word	0x00000000
        /*0688*/ 	.short	0x0101
        /*068a*/ 	.byte	0xff
	.zero		1


	//   ....[88]....
        /*068c*/ 	.word	0x00004b80
        /*0690*/ 	.word	0x000000ff
        /*0694*/ 	.word	0x000000e8
        /*0698*/ 	.short	0x010a
        /*069a*/ 	.byte	0x15
	.zero		1


	//   ....[89]....
        /*069c*/ 	.word	0x00004d00
        /*06a0*/ 	.word	0x000000ff
        /*06a4*/ 	.word	0x000000c0
        /*06a8*/ 	.short	0x010a
        /*06aa*/ 	.byte	0x15
	.zero		1


	//   ....[90]....
        /*06ac*/ 	.word	0x00004e70
        /*06b0*/ 	.word	0x000000ff
        /*06b4*/ 	.word	0x000000a0
        /*06b8*/ 	.short	0x010b
        /*06ba*/ 	.byte	0x15
	.zero		1


	//   ....[91]....
        /*06bc*/ 	.word	0x00004e80
        /*06c0*/ 	.word	0x000000ff
        /*06c4*/ 	.word	0x00000000
        /*06c8*/ 	.short	0x0101
        /*06ca*/ 	.byte	0x28
	.zero		1


	//   ....[92]....
        /*06cc*/ 	.word	0x00004e90
        /*06d0*/ 	.word	0x000000ff
        /*06d4*/ 	.word	0x000000c8
        /*06d8*/ 	.short	0x010a
        /*06da*/ 	.byte	0x15
	.zero		1


	//   ....[93]....
        /*06dc*/ 	.word	0x00004fe0
        /*06e0*/ 	.word	0x000000ff
        /*06e4*/ 	.word	0x000000a8
        /*06e8*/ 	.short	0x010b
        /*06ea*/ 	.byte	0x15
	.zero		1


	//   ....[94]....
        /*06ec*/ 	.word	0x00004ff0
        /*06f0*/ 	.word	0x000000ff
        /*06f4*/ 	.word	0x00000000
        /*06f8*/ 	.short	0x0101
        /*06fa*/ 	.byte	0x27
	.zero		1


	//   ....[95]....
        /*06fc*/ 	.word	0x00005000
        /*0700*/ 	.word	0x000000ff
        /*0704*/ 	.word	0x000000d0
        /*0708*/ 	.short	0x010a
        /*070a*/ 	.byte	0x15
	.zero		1


	//   ....[96]....
        /*070c*/ 	.word	0x00005140
        /*0710*/ 	.word	0x000000ff
        /*0714*/ 	.word	0x000000b0
        /*0718*/ 	.short	0x010b
        /*071a*/ 	.byte	0x15
	.zero		1


	//   ....[97]....
        /*071c*/ 	.word	0x00005150
        /*0720*/ 	.word	0x000000ff
        /*0724*/ 	.word	0x00000000
        /*0728*/ 	.short	0x0101
        /*072a*/ 	.byte	0x26
	.zero		1


	//   ....[98]....
        /*072c*/ 	.word	0x00005160
        /*0730*/ 	.word	0x000000ff
        /*0734*/ 	.word	0x000000d8
        /*0738*/ 	.short	0x010a
        /*073a*/ 	.byte	0x15
	.zero		1


	//   ....[99]....
        /*073c*/ 	.word	0x00005350
        /*0740*/ 	.word	0x000000ff
        /*0744*/ 	.word	0x000000b8
        /*0748*/ 	.short	0x010b
        /*074a*/ 	.byte	0x15
	.zero		1


	//   ....[100]....
        /*074c*/ 	.word	0x00005360
        /*0750*/ 	.word	0x000000ff
        /*0754*/ 	.word	0x00000000
        /*0758*/ 	.short	0x0101
        /*075a*/ 	.byte	0x25
	.zero		1


	//   ....[101]....
        /*075c*/ 	.word	0x00005390
        /*0760*/ 	.word	0x000000ff
        /*0764*/ 	.word	0x000000c0
        /*0768*/ 	.short	0x010a
        /*076a*/ 	.byte	0x15
	.zero		1


	//   ....[102]....
        /*076c*/ 	.word	0x000053b0
        /*0770*/ 	.word	0x000000ff
        /*0774*/ 	.word	0x000000c8
        /*0778*/ 	.short	0x010a
        /*077a*/ 	.byte	0x15
	.zero		1


	//   ....[103]....
        /*077c*/ 	.word	0x000053d0
        /*0780*/ 	.word	0x000000ff
        /*0784*/ 	.word	0x000000d0
        /*0788*/ 	.short	0x010a
        /*078a*/ 	.byte	0x15
	.zero		1


	//   ....[104]....
        /*078c*/ 	.word	0x00005410
        /*0790*/ 	.word	0x00000000
        /*0794*/ 	.word	0x000000d8
        /*0798*/ 	.short	0x010a
        /*079a*/ 	.byte	0xff
	.zero		1


	//   ....[105]....
        /*079c*/ 	.word	0x00005760
        /*07a0*/ 	.word	0x00000003
        /*07a4*/ 	.word	0x000000f0
        /*07a8*/ 	.short	0x010a
        /*07aa*/ 	.byte	0xff
	.zero		1


	//   ....[106]....
        /*07ac*/ 	.word	0x000058e0
        /*07b0*/ 	.word	0x00000000
        /*07b4*/ 	.word	0x00000000
        /*07b8*/ 	.short	0x0101
        /*07ba*/ 	.byte	0xff
	.zero		1


	//   ....[107]....
        /*07bc*/ 	.word	0x00006430
        /*07c0*/ 	.word	0x00000002
        /*07c4*/ 	.word	0x000000a0
        /*07c8*/ 	.short	0x010a
        /*07ca*/ 	.byte	0xff
	.zero		1


	//   ....[108]....
        /*07cc*/ 	.word	0x000064a0
        /*07d0*/ 	.word	0x00000047
        /*07d4*/ 	.word	0x00000110
        /*07d8*/ 	.short	0x010a
        /*07da*/ 	.byte	0xff
	.zero		1


	//   ....[109]....
        /*07dc*/ 	.word	0x00006590
        /*07e0*/ 	.word	0x00000002
        /*07e4*/ 	.word	0x000000a0
        /*07e8*/ 	.short	0x010a
        /*07ea*/ 	.byte	0xff
	.zero		1


	//   ....[110]....
        /*07ec*/ 	.word	0x000066a0
        /*07f0*/ 	.word	0x00000000
        /*07f4*/ 	.word	0x00000000
        /*07f8*/ 	.short	0x0101
        /*07fa*/ 	.byte	0xff
	.zero		1


	//   ....[111]....
        /*07fc*/ 	.word	0x00006720
        /*0800*/ 	.word	0x00000047
        /*0804*/ 	.word	0x00000110
        /*0808*/ 	.short	0x010a
        /*080a*/ 	.byte	0xff
	.zero		1


	//   ....[112]....
        /*080c*/ 	.word	0x00007270
        /*0810*/ 	.word	0x00000070
        /*0814*/ 	.word	0x000000a0
        /*0818*/ 	.short	0x010a
        /*081a*/ 	.byte	0xff
	.zero		1


	//   ....[113]....
        /*081c*/ 	.word	0x00007340
        /*0820*/ 	.word	0x00000070
        /*0824*/ 	.word	0x000000a0
        /*0828*/ 	.short	0x010a
        /*082a*/ 	.byte	0xff
	.zero		1


	//   ....[114]....
        /*082c*/ 	.word	0x00007450
        /*0830*/ 	.word	0x00000000
        /*0834*/ 	.word	0x00000000
        /*0838*/ 	.short	0x0101
        /*083a*/ 	.byte	0xff
	.zero		1


	//   ....[115]....
        /*083c*/ 	.word	0x00007fc0
        /*0840*/ 	.word	0x00000070
        /*0844*/ 	.word	0x000000a0
        /*0848*/ 	.short	0x010a
        /*084a*/ 	.byte	0xff
	.zero		1


	//   ....[116]....
        /*084c*/ 	.word	0x00008090
        /*0850*/ 	.word	0x00000070
        /*0854*/ 	.word	0x000000a0
        /*0858*/ 	.short	0x010a
        /*085a*/ 	.byte	0xff
	.zero		1


	//   ....[117]....
        /*085c*/ 	.word	0x000081a0
        /*0860*/ 	.word	0x00000000
        /*0864*/ 	.word	0x00000000
        /*0868*/ 	.short	0x0101
        /*086a*/ 	.byte	0xff
	.zero		1


	//   ....[118]....
        /*086c*/ 	.word	0x00008d40
        /*0870*/ 	.word	0x00000066
        /*0874*/ 	.word	0x000000a0
        /*0878*/ 	.short	0x010a
        /*087a*/ 	.byte	0xff
	.zero		1


	//   ....[119]....
        /*087c*/ 	.word	0x00008e10
        /*0880*/ 	.word	0x00000066
        /*0884*/ 	.word	0x000000a0
        /*0888*/ 	.short	0x010a
        /*088a*/ 	.byte	0xff
	.zero		1


	//   ....[120]....
        /*088c*/ 	.word	0x00008f20
        /*0890*/ 	.word	0x00000000
        /*0894*/ 	.word	0x00000000
        /*0898*/ 	.short	0x0101
        /*089a*/ 	.byte	0xff
	.zero		1


	//   ....[121]....
        /*089c*/ 	.word	0x000093b0
        /*08a0*/ 	.word	0x000000ff
        /*08a4*/ 	.word	0x00000000
        /*08a8*/ 	.short	0x0101
        /*08aa*/ 	.byte	0x04
	.zero		1


	//   ....[122]....
        /*08ac*/ 	.word	0x00009bc0
        /*08b0*/ 	.word	0x00000000
        /*08b4*/ 	.word	0x00000160
        /*08b8*/ 	.short	0x010a
        /*08ba*/ 	.byte	0xff
	.zero		1


	//   ....[123]....
        /*08bc*/ 	.word	0x00009c20
        /*08c0*/ 	.word	0x00000000
        /*08c4*/ 	.word	0x00000050
        /*08c8*/ 	.short	0x010a
        /*08ca*/ 	.byte	0xff
	.zero		1


	//   ....[124]....
        /*08cc*/ 	.word	0x00009c80
        /*08d0*/ 	.word	0x00000000
        /*08d4*/ 	.word	0x00000050
        /*08d8*/ 	.short	0x010a
        /*08da*/ 	.byte	0xff
	.zero		1


	//   ....[125]....
        /*08dc*/ 	.word	0x00009cd0
        /*08e0*/ 	.word	0x00000003
        /*08e4*/ 	.word	0x000000f0
        /*08e8*/ 	.short	0x010a
        /*08ea*/ 	.byte	0xff
	.zero		1


	//   ....[126]....
        /*08ec*/ 	.word	0x00009d30
        /*08f0*/ 	.word	0x00000000
        /*08f4*/ 	.word	0x00000000
        /*08f8*/ 	.short	0x010a
        /*08fa*/ 	.byte	0xff
	.zero		1


	//   ....[127]....
        /*08fc*/ 	.word	0x00009d90
        /*0900*/ 	.word	0x00000000
        /*0904*/ 	.word	0x00000000
        /*0908*/ 	.short	0x010a
        /*090a*/ 	.byte	0xff
	.zero		1


	//   ....[128]....
        /*090c*/ 	.word	0x00009df0
        /*0910*/ 	.word	0x00000000
        /*0914*/ 	.word	0x00000000
        /*0918*/ 	.short	0x010a
        /*091a*/ 	.byte	0xff
	.zero		1


	//   ....[129]....
        /*091c*/ 	.word	0x00009e50
        /*0920*/ 	.word	0x00000000
        /*0924*/ 	.word	0x00000000
        /*0928*/ 	.short	0x010a
        /*092a*/ 	.byte	0xff
	.zero		1


	//   ....[130]....
        /*092c*/ 	.word	0x00009eb0
        /*0930*/ 	.word	0x00000000
        /*0934*/ 	.word	0x00000000
        /*0938*/ 	.short	0x010a
        /*093a*/ 	.byte	0xff
	.zero		1


	//   ....[131]....
        /*093c*/ 	.word	0x00009f10
        /*0940*/ 	.word	0x00000000
        /*0944*/ 	.word	0x00000000
        /*0948*/ 	.short	0x010a
        /*094a*/ 	.byte	0xff
	.zero		1


	//   ....[132]....
        /*094c*/ 	.word	0x00009f70
        /*0950*/ 	.word	0x00000000
        /*0954*/ 	.word	0x00000000
        /*0958*/ 	.short	0x010a
        /*095a*/ 	.byte	0xff
	.zero		1


	//   ....[133]....
        /*095c*/ 	.word	0x00009fd0
        /*0960*/ 	.word	0x00000000
        /*0964*/ 	.word	0x00000000
        /*0968*/ 	.short	0x010a
        /*096a*/ 	.byte	0xff
	.zero		1


	//   ....[134]....
        /*096c*/ 	.word	0x0000a030
        /*0970*/ 	.word	0x00000000
        /*0974*/ 	.word	0x00000000
        /*0978*/ 	.short	0x010a
        /*097a*/ 	.byte	0xff
	.zero		1


	//   ....[135]....
        /*097c*/ 	.word	0x0000a080
        /*0980*/ 	.word	0x00000002
        /*0984*/ 	.word	0x00000150
        /*0988*/ 	.short	0x010a
        /*098a*/ 	.byte	0xff
	.zero		1


	//   ....[136]....
        /*098c*/ 	.word	0x0000a0e0
        /*0990*/ 	.word	0x00000002
        /*0994*/ 	.word	0x00000100
        /*0998*/ 	.short	0x010a
        /*099a*/ 	.byte	0xff
	.zero		1


	//   ....[137]....
        /*099c*/ 	.word	0x0000a130
        /*09a0*/ 	.word	0x00000002
        /*09a4*/ 	.word	0x000000f0
        /*09a8*/ 	.short	0x010a
        /*09aa*/ 	.byte	0xff
	.zero		1


	//   ....[138]....
        /*09ac*/ 	.word	0x0000a190
        /*09b0*/ 	.word	0x00000000
        /*09b4*/ 	.word	0x00000100
        /*09b8*/ 	.short	0x010a
        /*09ba*/ 	.byte	0xff
	.zero		1


	//   ....[139]....
        /*09bc*/ 	.word	0x0000a1e0
        /*09c0*/ 	.word	0x00000000
        /*09c4*/ 	.word	0x000000f0
        /*09c8*/ 	.short	0x010a
        /*09ca*/ 	.byte	0xff
	.zero		1


	//   ....[140]....
        /*09cc*/ 	.word	0x0000a240
        /*09d0*/ 	.word	0x00000003
        /*09d4*/ 	.word	0x00000130
        /*09d8*/ 	.short	0x010a
        /*09da*/ 	.byte	0xff
	.zero		1


	//   ....[141]....
        /*09dc*/ 	.word	0x0000a2a0
        /*09e0*/ 	.word	0x00000000
        /*09e4*/ 	.word	0x00000000
        /*09e8*/ 	.short	0x010a
        /*09ea*/ 	.byte	0xff
	.zero		1


	//   ....[142]....
        /*09ec*/ 	.word	0x0000a300
        /*09f0*/ 	.word	0x00000000
        /*09f4*/ 	.word	0x00000000
        /*09f8*/ 	.short	0x010a
        /*09fa*/ 	.byte	0xff
	.zero		1


	//   ....[143]....
        /*09fc*/ 	.word	0x0000a360
        /*0a00*/ 	.word	0x00000000
        /*0a04*/ 	.word	0x00000000
        /*0a08*/ 	.short	0x010a
        /*0a0a*/ 	.byte	0xff
	.zero		1


	//   ....[144]....
        /*0a0c*/ 	.word	0x0000a3c0
        /*0a10*/ 	.word	0x00000000
        /*0a14*/ 	.word	0x00000000
        /*0a18*/ 	.short	0x010a
        /*0a1a*/ 	.byte	0xff
	.zero		1


	//   ....[145]....
        /*0a1c*/ 	.word	0x0000a420
        /*0a20*/ 	.word	0x00000000
        /*0a24*/ 	.word	0x00000000
        /*0a28*/ 	.short	0x010a
        /*0a2a*/ 	.byte	0xff
	.zero		1


	//   ....[146]....
        /*0a2c*/ 	.word	0x0000a470
        /*0a30*/ 	.word	0x0000000c
        /*0a34*/ 	.word	0x000000f0
        /*0a38*/ 	.short	0x010a
        /*0a3a*/ 	.byte	0xff
	.zero		1


	//   ....[147]....
        /*0a3c*/ 	.word	0x0000a4d0
        /*0a40*/ 	.word	0x00000000
        /*0a44*/ 	.word	0x000000e8
        /*0a48*/ 	.short	0x010a
        /*0a4a*/ 	.byte	0xff
	.zero		1


	//   ....[148]....
        /*0a4c*/ 	.word	0x0000a530
        /*0a50*/ 	.word	0x00000000
        /*0a54*/ 	.word	0x000000c0
        /*0a58*/ 	.short	0x010a
        /*0a5a*/ 	.byte	0xff
	.zero		1


	//   ....[149]....
        /*0a5c*/ 	.word	0x0000a590
        /*0a60*/ 	.word	0x00000000
        /*0a64*/ 	.word	0x000000c8
        /*0a68*/ 	.short	0x010a
        /*0a6a*/ 	.byte	0xff
	.zero		1


	//   ....[150]....
        /*0a6c*/ 	.word	0x0000a5f0
        /*0a70*/ 	.word	0x00000000
        /*0a74*/ 	.word	0x000000d0
        /*0a78*/ 	.short	0x010a
        /*0a7a*/ 	.byte	0xff
	.zero		1


	//   ....[151]....
        /*0a7c*/ 	.word	0x0000a650
        /*0a80*/ 	.word	0x00000000
        /*0a84*/ 	.word	0x000000d8
        /*0a88*/ 	.short	0x010a
        /*0a8a*/ 	.byte	0xff
	.zero		1


	//   ....[152]....
        /*0a8c*/ 	.word	0x0000a6b0
        /*0a90*/ 	.word	0x00000000
        /*0a94*/ 	.word	0x000000c0
        /*0a98*/ 	.short	0x010a
        /*0a9a*/ 	.byte	0xff
	.zero		1


	//   ....[153]....
        /*0a9c*/ 	.word	0x0000a710
        /*0aa0*/ 	.word	0x00000000
        /*0aa4*/ 	.word	0x000000c8
        /*0aa8*/ 	.short	0x010a
        /*0aaa*/ 	.byte	0xff
	.zero		1


	//   ....[154]....
        /*0aac*/ 	.word	0x0000a770
        /*0ab0*/ 	.word	0x00000000
        /*0ab4*/ 	.word	0x000000d0
        /*0ab8*/ 	.short	0x010a
        /*0aba*/ 	.byte	0xff
	.zero		1


	//   ....[155]....
        /*0abc*/ 	.word	0x0000a7c0
        /*0ac0*/ 	.word	0x00000003
        /*0ac4*/ 	.word	0x000000f0
        /*0ac8*/ 	.short	0x010a
        /*0aca*/ 	.byte	0xff
	.zero		1


	//   ....[156]....
        /*0acc*/ 	.word	0x0000a810
        /*0ad0*/ 	.word	0x00000002
        /*0ad4*/ 	.word	0x000000a0
        /*0ad8*/ 	.short	0x010a
        /*0ada*/ 	.byte	0xff
	.zero		1


	//   ....[157]....
        /*0adc*/ 	.word	0x0000a860
        /*0ae0*/ 	.word	0x00000047
        /*0ae4*/ 	.word	0x00000110
        /*0ae8*/ 	.short	0x010a
        /*0aea*/ 	.byte	0xff
	.zero		1


	//   ....[158]....
        /*0aec*/ 	.word	0x0000a8b0
        /*0af0*/ 	.word	0x00000070
        /*0af4*/ 	.word	0x000000a0
        /*0af8*/ 	.short	0x010a
        /*0afa*/ 	.byte	0xff
	.zero		1


	//   ....[159]....
        /*0afc*/ 	.word	0x0000a900
        /*0b00*/ 	.word	0x00000070
        /*0b04*/ 	.word	0x000000a0
        /*0b08*/ 	.short	0x010a
        /*0b0a*/ 	.byte	0xff
	.zero		1


	//   ....[160]....
        /*0b0c*/ 	.word	0x0000a950
        /*0b10*/ 	.word	0x00000066
        /*0b14*/ 	.word	0x000000a0
        /*0b18*/ 	.short	0x010a
        /*0b1a*/ 	.byte	0xff
	.zero		1


	//----- nvinfo : EIATTR_NUM_MBARRIERS
	.align		4
.L_48:
        /*0b1c*/ 	.byte	0x03, 0x38
        /*0b1e*/ 	.short	0x002e


	//----- nvinfo : EIATTR_EXIT_INSTR_OFFSETS
	.align		4
        /*0b20*/ 	.byte	0x04, 0x1c
        /*0b22*/ 	.short	(.L_50 - .L_49)


	//   ....[0]....
.L_49:
        /*0b24*/ 	.word	0x00002ec0


	//   ....[1]....
        /*0b28*/ 	.word	0x000033d0


	//   ....[2]....
        /*0b2c*/ 	.word	0x00003430


	//   ....[3]....
        /*0b30*/ 	.word	0x000042d0


	//   ....[4]....
        /*0b34*/ 	.word	0x00005440


	//   ....[5]....
        /*0b38*/ 	.word	0x00005480


	//   ....[6]....
        /*0b3c*/ 	.word	0x00009bb0


	//----- nvinfo : EIATTR_MAX_THREADS
	.align		4
.L_50:
        /*0b40*/ 	.byte	0x04, 0x05
        /*0b42*/ 	.short	(.L_52 - .L_51)
.L_51:
        /*0b44*/ 	.word	0x00000100
        /*0b48*/ 	.word	0x00000001
        /*0b4c*/ 	.word	0x00000001


	//----- nvinfo : EIATTR_CRS_STACK_SIZE
	.align		4
.L_52:
        /*0b50*/ 	.byte	0x04, 0x1e
        /*0b52*/ 	.short	(.L_54 - .L_53)
.L_53:
        /*0b54*/ 	.word	0x00000000


	//----- nvinfo : EIATTR_CBANK_PARAM_SIZE
	.align		4
.L_54:
        /*0b58*/ 	.byte	0x03, 0x19
        /*0b5a*/ 	.short	0x0800


	//----- nvinfo : EIATTR_PARAM_CBANK
	.align		4
        /*0b5c*/ 	.byte	0x04, 0x0a
        /*0b5e*/ 	.short	(.L_56 - .L_55)
	.align		4
.L_55:
        /*0b60*/ 	.word	index@(.nv.constant0._ZN7cutlass13device_kernelINS_4gemm6kernel13GemmUniversalIN4cute5tupleIJiiiiEEENS1_10collective13CollectiveMmaINS1_35MainloopSm100TmaUmmaWarpSpecializedILi10ELi2ELi4ENS5_IJNS4_1CILi1EEENSA_ILi8EEESB_EEEEENS5_IJNSA_ILi64EEENSA_ILi256EEESF_EEENS_12float_e5m2_tENS5_IJlSB_lEEESI_SJ_NS4_8TiledMMAINS4_8MMA_AtomIJNS4_10MMA_TraitsINS4_19SM100_MMA_F8F6F4_SSEJSI_SI_fSF_SG_NS4_17integral_constantINS4_4UMMA5MajorELSQ_0EEESR_NSO_INSP_7ScaleInELSS_0EEEST_EEEEEENS4_6LayoutINS5_IJSB_SB_SB_EEENS5_IJNSA_ILi0EEESY_SY_EEEEENS5_IJNS4_10UnderscoreES11_S11_EEEEENS4_23SM90_TMA_LOAD_MULTICASTENS4_14ComposedLayoutINS4_7SwizzleILi2ELi4ELi3EEENS4_18smem_ptr_flag_bitsILi8EEENSW_INS5_IJSC_SF_EEENS5_IJSF_SB_EEEEEEEvNS4_8identityENS4_13SM90_TMA_LOADES1D_vS1E_EENS_8epilogue10collective18CollectiveEpilogueINS1H_23Sm100TmaWarpSpecializedILi4ELi2ELi32ELb0ELb0EEEJSH_NS5_IJNSW_ISF_SB_EES1M_EEESI_SJ_SI_SJ_NS1H_6fusion15FusionCallbacksIS1L_NS1O_17LinearCombinationISI_fSI_fLNS_15FloatRoundStyleE2EEESH_S1N_JEEENS4_5SM1004TMEM4LOAD26SM100_TMEM_LOAD_16dp32b32xES1F_S1D_NS4_39AutoVectorizingCopyWithAssumedAlignmentILi128EEENS4_14SM90_TMA_STOREES1D_S1Z_S1Z_EEEvvEEEEvNT_6ParamsE)
        /*0b64*/ 	.short	0x0380
        /*0b66*/ 	.short	0x0800


	//----- nvinfo : EIATTR_SW_WAR
	.align		4
.L_56:
        /*0b68*/ 	.byte	0x04, 0x36
        /*0b6a*/ 	.short	(.L_58 - .L_57)
.L_57:
        /*0b6c*/ 	.word	0x00000008
.L_58:


//--------------------- .nv.callgraph             --------------------------
	.section	.nv.callgraph,"",@"SHT_CUDA_CALLGRAPH"
	.align	4
	.sectionentsize	8
	.align		4
        /*0000*/ 	.word	0x00000000
	.align		4
        /*0004*/ 	.word	0xffffffff
	.align		4
        /*0008*/ 	.word	index@(_ZN7cutlass13device_kernelINS_4gemm6kernel13GemmUniversalIN4cute5tupleIJiiiiEEENS1_10collective13CollectiveMmaINS1_35MainloopSm100TmaUmmaWarpSpecializedILi10ELi2ELi4ENS5_IJNS4_1CILi1EEENSA_ILi8EEESB_EEEEENS5_IJNSA_ILi64EEENSA_ILi256EEESF_EEENS_12float_e5m2_tENS5_IJlSB_lEEESI_SJ_NS4_8TiledMMAINS4_8MMA_AtomIJNS4_10MMA_TraitsINS4_19SM100_MMA_F8F6F4_SSEJSI_SI_fSF_SG_NS4_17integral_constantINS4_4UMMA5MajorELSQ_0EEESR_NSO_INSP_7ScaleInELSS_0EEEST_EEEEEENS4_6LayoutINS5_IJSB_SB_SB_EEENS5_IJNSA_ILi0EEESY_SY_EEEEENS5_IJNS4_10UnderscoreES11_S11_EEEEENS4_23SM90_TMA_LOAD_MULTICASTENS4_14ComposedLayoutINS4_7SwizzleILi2ELi4ELi3EEENS4_18smem_ptr_flag_bitsILi8EEENSW_INS5_IJSC_SF_EEENS5_IJSF_SB_EEEEEEEvNS4_8identityENS4_13SM90_TMA_LOADES1D_vS1E_EENS_8epilogue10collective18CollectiveEpilogueINS1H_23Sm100TmaWarpSpecializedILi4ELi2ELi32ELb0ELb0EEEJSH_NS5_IJNSW_ISF_SB_EES1M_EEESI_SJ_SI_SJ_NS1H_6fusion15FusionCallbacksIS1L_NS1O_17LinearCombinationISI_fSI_fLNS_15FloatRoundStyleE2EEESH_S1N_JEEENS4_5SM1004TMEM4LOAD26SM100_TMEM_LOAD_16dp32b32xES1F_S1D_NS4_39AutoVectorizingCopyWithAssumedAlignmentILi128EEENS4_14SM90_TMA_STOREES1D_S1Z_S1Z_EEEvvEEEEvNT_6ParamsE)
	.align		4
        /*000c*/ 	.word	index@(__assertfail)
	.align		4
        /*0010*/ 	.word	0x00000000
	.align		4
        /*0014*/ 	.word	0xfffffffe
	.align		4
        /*0018*/ 	.word	0x00000000
	.align		4
        /*001c*/ 	.word	0xfffffffd
	.align		4
        /*0020*/ 	.word	0x00000000
	.align		4
        /*0024*/ 	.word	0xfffffffc


//--------------------- .nv.constant4             --------------------------
	.section	.nv.constant4,"a",@progbits
	.align	8
	.align		8
.nv.constant4:
        /*0000*/ 	.dword	__assertfail
	.align		8
        /*0008*/ 	.dword	__unnamed_1
	.align		8
        /*0010*/ 	.dword	__unnamed_2
	.align		8
        /*0018*/ 	.dword	__unnamed_3
	.align		8
        /*0020*/ 	.dword	_ZN40_INTERNAL_3a809835_4_k_cu_162270e4_340394cuda3std3__45__cpo5beginE
	.align		8
        /*0028*/ 	.dword	_ZN40_INTERNAL_3a809835_4_k_cu_162270e4_340394cuda3std3__45__cpo3endE
	.align		8
        /*0030*/ 	.dword	_ZN40_INTERNAL_3a809835_4_k_cu_162270e4_340394cuda3std3__45__cpo6cbeginE
	.align		8
        /*0038*/ 	.dword	_ZN40_INTERNAL_3a809835_4_k_cu_162270e4_340394cuda3std3__45__cpo4cendE
	.align		8
        /*0040*/ 	.dword	_ZN40_INTERNAL_3a809835_4_k_cu_162270e4_340394cuda3std3__442_GLOBAL__N__3a809835_4_k_cu_162270e4_340396ignoreE
	.align		8
        /*0048*/ 	.dword	_ZN40_INTERNAL_3a809835_4_k_cu_162270e4_340394cuda3std3__419piecewise_constructE
	.align		8
        /*0050*/ 	.dword	_ZN40_INTERNAL_3a809835_4_k_cu_162270e4_340394cuda3std3__48in_placeE
	.align		8
        /*0058*/ 	.dword	_ZN40_INTERNAL_3a809835_4_k_cu_162270e4_340394cuda3std6ranges3__45__cpo4swapE
	.align		8
        /*0060*/ 	.dword	_ZN40_INTERNAL_3a809835_4_k_cu_162270e4_340394cuda3std6ranges3__45__cpo9iter_moveE
	.align		8
        /*0068*/ 	.dword	_ZN40_INTERNAL_3a809835_4_k_cu_162270e4_340394cute7productE
	.align		8
        /*0070*/ 	.dword	_ZN40_INTERNAL_3a809835_4_k_cu_162270e4_340394cute1_E
	.align		8
        /*0078*/ 	.dword	$str$25
	.align		8
        /*0080*/ 	.dword	$str$26
	.align		8
        /*0088*/ 	.dword	$str$27
	.align		8
        /*0090*/ 	.dword	$str$28


//--------------------- .text._ZN7cutlass13device_kernelINS_4gemm6kernel13GemmUniversalIN4cute5tupleIJiiiiEEENS1_10collective13CollectiveMmaINS1_35MainloopSm100TmaUmmaWarpSpecializedILi10ELi2ELi4ENS5_IJNS4_1CILi1EEENSA_ILi8EEESB_EEEEENS5_IJNSA_ILi64EEENSA_ILi256EEESF_EEENS_12float_e5m2_tENS5_IJlSB_lEEESI_SJ_NS4_8TiledMMAINS4_8MMA_AtomIJNS4_10MMA_TraitsINS4_19SM100_MMA_F8F6F4_SSEJSI_SI_fSF_SG_NS4_17integral_constantINS4_4UMMA5MajorELSQ_0EEESR_NSO_INSP_7ScaleInELSS_0EEEST_EEEEEENS4_6LayoutINS5_IJSB_SB_SB_EEENS5_IJNSA_ILi0EEESY_SY_EEEEENS5_IJNS4_10UnderscoreES11_S11_EEEEENS4_23SM90_TMA_LOAD_MULTICASTENS4_14ComposedLayoutINS4_7SwizzleILi2ELi4ELi3EEENS4_18smem_ptr_flag_bitsILi8EEENSW_INS5_IJSC_SF_EEENS5_IJSF_SB_EEEEEEEvNS4_8identityENS4_13SM90_TMA_LOADES1D_vS1E_EENS_8epilogue10collective18CollectiveEpilogueINS1H_23Sm100TmaWarpSpecializedILi4ELi2ELi32ELb0ELb0EEEJSH_NS5_IJNSW_ISF_SB_EES1M_EEESI_SJ_SI_SJ_NS1H_6fusion15FusionCallbacksIS1L_NS1O_17LinearCombinationISI_fSI_fLNS_15FloatRoundStyleE2EEESH_S1N_JEEENS4_5SM1004TMEM4LOAD26SM100_TMEM_LOAD_16dp32b32xES1F_S1D_NS4_39AutoVectorizingCopyWithAssumedAlignmentILi128EEENS4_14SM90_TMA_STOREES1D_S1Z_S1Z_EEEvvEEEEvNT_6ParamsE --------------------------
	.section	.text._ZN7cutlass13device_kernelINS_4gemm6kernel13GemmUniversalIN4cute5tupleIJiiiiEEENS1_10collective13CollectiveMmaINS1_35MainloopSm100TmaUmmaWarpSpecializedILi10ELi2ELi4ENS5_IJNS4_1CILi1EEENSA_ILi8EEESB_EEEEENS5_IJNSA_ILi64EEENSA_ILi256EEESF_EEENS_12float_e5m2_tENS5_IJlSB_lEEESI_SJ_NS4_8TiledMMAINS4_8MMA_AtomIJNS4_10MMA_TraitsINS4_19SM100_MMA_F8F6F4_SSEJSI_SI_fSF_SG_NS4_17integral_constantINS4_4UMMA5MajorELSQ_0EEESR_NSO_INSP_7ScaleInELSS_0EEEST_EEEEEENS4_6LayoutINS5_IJSB_SB_SB_EEENS5_IJNSA_ILi0EEESY_SY_EEEEENS5_IJNS4_10UnderscoreES11_S11_EEEEENS4_23SM90_TMA_LOAD_MULTICASTENS4_14ComposedLayoutINS4_7SwizzleILi2ELi4ELi3EEENS4_18smem_ptr_flag_bitsILi8EEENSW_INS5_IJSC_SF_EEENS5_IJSF_SB_EEEEEEEvNS4_8identityENS4_13SM90_TMA_LOADES1D_vS1E_EENS_8epilogue10collective18CollectiveEpilogueINS1H_23Sm100TmaWarpSpecializedILi4ELi2ELi32ELb0ELb0EEEJSH_NS5_IJNSW_ISF_SB_EES1M_EEESI_SJ_SI_SJ_NS1H_6fusion15FusionCallbacksIS1L_NS1O_17LinearCombinationISI_fSI_fLNS_15FloatRoundStyleE2EEESH_S1N_JEEENS4_5SM1004TMEM4LOAD26SM100_TMEM_LOAD_16dp32b32xES1F_S1D_NS4_39AutoVectorizingCopyWithAssumedAlignmentILi128EEENS4_14SM90_TMA_STOREES1D_S1Z_S1Z_EEEvvEEEEvNT_6ParamsE,"ax",@progbits
	.align	128
.text._ZN7cutlass13device_kernelINS_4gemm6kernel13GemmUniversalIN4cute5tupleIJiiiiEEENS1_10collective13CollectiveMmaINS1_35MainloopSm100TmaUmmaWarpSpecializedILi10ELi2ELi4ENS5_IJNS4_1CILi1EEENSA_ILi8EEESB_EEEEENS5_IJNSA_ILi64EEENSA_ILi256EEESF_EEENS_12float_e5m2_tENS5_IJlSB_lEEESI_SJ_NS4_8TiledMMAINS4_8MMA_AtomIJNS4_10MMA_TraitsINS4_19SM100_MMA_F8F6F4_SSEJSI_SI_fSF_SG_NS4_17integral_constantINS4_4UMMA5MajorELSQ_0EEESR_NSO_INSP_7ScaleInELSS_0EEEST_EEEEEENS4_6LayoutINS5_IJSB_SB_SB_EEENS5_IJNSA_ILi0EEESY_SY_EEEEENS5_IJNS4_10UnderscoreES11_S11_EEEEENS4_23SM90_TMA_LOAD_MULTICASTENS4_14ComposedLayoutINS4_7SwizzleILi2ELi4ELi3EEENS4_18smem_ptr_flag_bitsILi8EEENSW_INS5_IJSC_SF_EEENS5_IJSF_SB_EEEEEEEvNS4_8identityENS4_13SM90_TMA_LOADES1D_vS1E_EENS_8epilogue10collective18CollectiveEpilogueINS1H_23Sm100TmaWarpSpecializedILi4ELi2ELi32ELb0ELb0EEEJSH_NS5_IJNSW_ISF_SB_EES1M_EEESI_SJ_SI_SJ_NS1H_6fusion15FusionCallbacksIS1L_NS1O_17LinearCombinationISI_fSI_fLNS_15FloatRoundStyleE2EEESH_S1N_JEEENS4_5SM1004TMEM4LOAD26SM100_TMEM_LOAD_16dp32b32xES1F_S1D_NS4_39AutoVectorizingCopyWithAssumedAlignmentILi128EEENS4_14SM90_TMA_STOREES1D_S1Z_S1Z_EEEvvEEEEvNT_6ParamsE:
        .type           _ZN7cutlass13device_kernelINS_4gemm6kernel13GemmUniversalIN4cute5tupleIJiiiiEEENS1_10collective13CollectiveMmaINS1_35MainloopSm100TmaUmmaWarpSpecializedILi10ELi2ELi4ENS5_IJNS4_1CILi1EEENSA_ILi8EEESB_EEEEENS5_IJNSA_ILi64EEENSA_ILi256EEESF_EEENS_12float_e5m2_tENS5_IJlSB_lEEESI_SJ_NS4_8TiledMMAINS4_8MMA_AtomIJNS4_10MMA_TraitsINS4_19SM100_MMA_F8F6F4_SSEJSI_SI_fSF_SG_NS4_17integral_constantINS4_4UMMA5MajorELSQ_0EEESR_NSO_INSP_7ScaleInELSS_0EEEST_EEEEEENS4_6LayoutINS5_IJSB_SB_SB_EEENS5_IJNSA_ILi0EEESY_SY_EEEEENS5_IJNS4_10UnderscoreES11_S11_EEEEENS4_23SM90_TMA_LOAD_MULTICASTENS4_14ComposedLayoutINS4_7SwizzleILi2ELi4ELi3EEENS4_18smem_ptr_flag_bitsILi8EEENSW_INS5_IJSC_SF_EEENS5_IJSF_SB_EEEEEEEvNS4_8identityENS4_13SM90_TMA_LOADES1D_vS1E_EENS_8epilogue10collective18CollectiveEpilogueINS1H_23Sm100TmaWarpSpecializedILi4ELi2ELi32ELb0ELb0EEEJSH_NS5_IJNSW_ISF_SB_EES1M_EEESI_SJ_SI_SJ_NS1H_6fusion15FusionCallbacksIS1L_NS1O_17LinearCombinationISI_fSI_fLNS_15FloatRoundStyleE2EEESH_S1N_JEEENS4_5SM1004TMEM4LOAD26SM100_TMEM_LOAD_16dp32b32xES1F_S1D_NS4_39AutoVectorizingCopyWithAssumedAlignmentILi128EEENS4_14SM90_TMA_STOREES1D_S1Z_S1Z_EEEvvEEEEvNT_6ParamsE,@function
        .size           _ZN7cutlass13device_kernelINS_4gemm6kernel13GemmUniversalIN4cute5tupleIJiiiiEEENS1_10collective13CollectiveMmaINS1_35MainloopSm100TmaUmmaWarpSpecializedILi10ELi2ELi4ENS5_IJNS4_1CILi1EEENSA_ILi8EEESB_EEEEENS5_IJNSA_ILi64EEENSA_ILi256EEESF_EEENS_12float_e5m2_tENS5_IJlSB_lEEESI_SJ_NS4_8TiledMMAINS4_8MMA_AtomIJNS4_10MMA_TraitsINS4_19SM100_MMA_F8F6F4_SSEJSI_SI_fSF_SG_NS4_17integral_constantINS4_4UMMA5MajorELSQ_0EEESR_NSO_INSP_7ScaleInELSS_0EEEST_EEEEEENS4_6LayoutINS5_IJSB_SB_SB_EEENS5_IJNSA_ILi0EEESY_SY_EEEEENS5_IJNS4_10UnderscoreES11_S11_EEEEENS4_23SM90_TMA_LOAD_MULTICASTENS4_14ComposedLayoutINS4_7SwizzleILi2ELi4ELi3EEENS4_18smem_ptr_flag_bitsILi8EEENSW_INS5_IJSC_SF_EEENS5_IJSF_SB_EEEEEEEvNS4_8identityENS4_13SM90_TMA_LOADES1D_vS1E_EENS_8epilogue10collective18CollectiveEpilogueINS1H_23Sm100TmaWarpSpecializedILi4ELi2ELi32ELb0ELb0EEEJSH_NS5_IJNSW_ISF_SB_EES1M_EEESI_SJ_SI_SJ_NS1H_6fusion15FusionCallbacksIS1L_NS1O_17LinearCombinationISI_fSI_fLNS_15FloatRoundStyleE2EEESH_S1N_JEEENS4_5SM1004TMEM4LOAD26SM100_TMEM_LOAD_16dp32b32xES1F_S1D_NS4_39AutoVectorizingCopyWithAssumedAlignmentILi128EEENS4_14SM90_TMA_STOREES1D_S1Z_S1Z_EEEvvEEEEvNT_6ParamsE,(.L_x_196 - _ZN7cutlass13device_kernelINS_4gemm6kernel13GemmUniversalIN4cute5tupleIJiiiiEEENS1_10collective13CollectiveMmaINS1_35MainloopSm100TmaUmmaWarpSpecializedILi10ELi2ELi4ENS5_IJNS4_1CILi1EEENSA_ILi8EEESB_EEEEENS5_IJNSA_ILi64EEENSA_ILi256EEESF_EEENS_12float_e5m2_tENS5_IJlSB_lEEESI_SJ_NS4_8TiledMMAINS4_8MMA_AtomIJNS4_10MMA_TraitsINS4_19SM100_MMA_F8F6F4_SSEJSI_SI_fSF_SG_NS4_17integral_constantINS4_4UMMA5MajorELSQ_0EEESR_NSO_INSP_7ScaleInELSS_0EEEST_EEEEEENS4_6LayoutINS5_IJSB_SB_SB_EEENS5_IJNSA_ILi0EEESY_SY_EEEEENS5_IJNS4_10UnderscoreES11_S11_EEEEENS4_23SM90_TMA_LOAD_MULTICASTENS4_14ComposedLayoutINS4_7SwizzleILi2ELi4ELi3EEENS4_18smem_ptr_flag_bitsILi8EEENSW_INS5_IJSC_SF_EEENS5_IJSF_SB_EEEEEEEvNS4_8identityENS4_13SM90_TMA_LOADES1D_vS1E_EENS_8epilogue10collective18CollectiveEpilogueINS1H_23Sm100TmaWarpSpecializedILi4ELi2ELi32ELb0ELb0EEEJSH_NS5_IJNSW_ISF_SB_EES1M_EEESI_SJ_SI_SJ_NS1H_6fusion15FusionCallbacksIS1L_NS1O_17LinearCombinationISI_fSI_fLNS_15FloatRoundStyleE2EEESH_S1N_JEEENS4_5SM1004TMEM4LOAD26SM100_TMEM_LOAD_16dp32b32xES1F_S1D_NS4_39AutoVectorizingCopyWithAssumedAlignmentILi128EEENS4_14SM90_TMA_STOREES1D_S1Z_S1Z_EEEvvEEEEvNT_6ParamsE)
        .other          _ZN7cutlass13device_kernelINS_4gemm6kernel13GemmUniversalIN4cute5tupleIJiiiiEEENS1_10collective13CollectiveMmaINS1_35MainloopSm100TmaUmmaWarpSpecializedILi10ELi2ELi4ENS5_IJNS4_1CILi1EEENSA_ILi8EEESB_EEEEENS5_IJNSA_ILi64EEENSA_ILi256EEESF_EEENS_12float_e5m2_tENS5_IJlSB_lEEESI_SJ_NS4_8TiledMMAINS4_8MMA_AtomIJNS4_10MMA_TraitsINS4_19SM100_MMA_F8F6F4_SSEJSI_SI_fSF_SG_NS4_17integral_constantINS4_4UMMA5MajorELSQ_0EEESR_NSO_INSP_7ScaleInELSS_0EEEST_EEEEEENS4_6LayoutINS5_IJSB_SB_SB_EEENS5_IJNSA_ILi0EEESY_SY_EEEEENS5_IJNS4_10UnderscoreES11_S11_EEEEENS4_23SM90_TMA_LOAD_MULTICASTENS4_14ComposedLayoutINS4_7SwizzleILi2ELi4ELi3EEENS4_18smem_ptr_flag_bitsILi8EEENSW_INS5_IJSC_SF_EEENS5_IJSF_SB_EEEEEEEvNS4_8identityENS4_13SM90_TMA_LOADES1D_vS1E_EENS_8epilogue10collective18CollectiveEpilogueINS1H_23Sm100TmaWarpSpecializedILi4ELi2ELi32ELb0ELb0EEEJSH_NS5_IJNSW_ISF_SB_EES1M_EEESI_SJ_SI_SJ_NS1H_6fusion15FusionCallbacksIS1L_NS1O_17LinearCombinationISI_fSI_fLNS_15FloatRoundStyleE2EEESH_S1N_JEEENS4_5SM1004TMEM4LOAD26SM100_TMEM_LOAD_16dp32b32xES1F_S1D_NS4_39AutoVectorizingCopyWithAssumedAlignmentILi128EEENS4_14SM90_TMA_STOREES1D_S1Z_S1Z_EEEvvEEEEvNT_6ParamsE,@"STO_CUDA_ENTRY STV_DEFAULT"
_ZN7cutlass13device_kernelINS_4gemm6kernel13GemmUniversalIN4cute5tupleIJiiiiEEENS1_10collective13CollectiveMmaINS1_35MainloopSm100TmaUmmaWarpSpecializedILi10ELi2ELi4ENS5_IJNS4_1CILi1EEENSA_ILi8EEESB_EEEEENS5_IJNSA_ILi64EEENSA_ILi256EEESF_EEENS_12float_e5m2_tENS5_IJlSB_lEEESI_SJ_NS4_8TiledMMAINS4_8MMA_AtomIJNS4_10MMA_TraitsINS4_19SM100_MMA_F8F6F4_SSEJSI_SI_fSF_SG_NS4_17integral_constantINS4_4UMMA5MajorELSQ_0EEESR_NSO_INSP_7ScaleInELSS_0EEEST_EEEEEENS4_6LayoutINS5_IJSB_SB_SB_EEENS5_IJNSA_ILi0EEESY_SY_EEEEENS5_IJNS4_10UnderscoreES11_S11_EEEEENS4_23SM90_TMA_LOAD_MULTICASTENS4_14ComposedLayoutINS4_7SwizzleILi2ELi4ELi3EEENS4_18smem_ptr_flag_bitsILi8EEENSW_INS5_IJSC_SF_EEENS5_IJSF_SB_EEEEEEEvNS4_8identityENS4_13SM90_TMA_LOADES1D_vS1E_EENS_8epilogue10collective18CollectiveEpilogueINS1H_23Sm100TmaWarpSpecializedILi4ELi2ELi32ELb0ELb0EEEJSH_NS5_IJNSW_ISF_SB_EES1M_EEESI_SJ_SI_SJ_NS1H_6fusion15FusionCallbacksIS1L_NS1O_17LinearCombinationISI_fSI_fLNS_15FloatRoundStyleE2EEESH_S1N_JEEENS4_5SM1004TMEM4LOAD26SM100_TMEM_LOAD_16dp32b32xES1F_S1D_NS4_39AutoVectorizingCopyWithAssumedAlignmentILi128EEENS4_14SM90_TMA_STOREES1D_S1Z_S1Z_EEEvvEEEEvNT_6ParamsE:
[----:B------:R-:W1:Y:S01]  /*0000*/  LDC R1, c[0x0][0x37c] ;  /* 0x0000df00ff017b82 */ /* 0x000e620000000800 */
[----:B------:R-:W2:Y:S01]  /*0010*/  S2R R95, SR_TID.X ;  /* 0x00000000005f7919 */ /* 0x000ea20000002100 */
[----:B------:R-:W3:Y:S01]  /*0020*/  LDCU.64 UR8, c[0x0][0x890] ;  /* 0x00011200ff0877ac */ /* 0x000ee20008000a00 */
[----:B------:R-:W-:Y:S02]  /*0030*/  PRMT R85, RZ, 0x7610, R85 ;  /* 0x00007610ff557816 */ /* 0x000fe40000000055 */
[----:B------:R-:W-:Y:S01]  /*0040*/  ELECT P3, URZ, PT ;  /* 0x0000000000ff782f */ /* 0x000fe20003860000 */
[----:B---3--:R-:W-:-:S04]  /*0050*/  UISETP.NE.U32.AND UP0, UPT, UR8, URZ, UPT ;  /* 0x000000ff0800728c */ /* 0x008fc8000bf05070 */
[----:B------:R-:W-:Y:S01]  /*0060*/  UISETP.NE.AND.EX UP0, UPT, UR9, URZ, UPT, UP0 ;  /* 0x000000ff0900728c */ /* 0x000fe2000bf05300 */
[----:B--2---:R-:W-:-:S05]  /*0070*/  SHF.R.U32.HI R86, RZ, 0x5, R95 ;  /* 0x00000005ff567819 */ /* 0x004fca000001165f */
[----:B------:R-:W2:Y:S02]  /*0080*/  SHFL.IDX PT, R0, R86, RZ, 0x1f ;  /* 0x00001fff56007589 */ /* 0x000ea400000e0000 */
[----:B--2---:R-:W-:Y:S01]  /*0090*/  R2UR UR17, R0 ;  /* 0x00000000001172ca */ /* 0x004fe200000e0000 */
[----:B-1----:R-:W-:-:S14]  /*00a0*/  BRA.U UP0, `(.L_x_0) ;  /* 0x0000000100307547 */ /* 0x002fdc000b800000 */
[----:B------:R-:W1:Y:S02]  /*00b0*/  LDCU.64 UR4, c[0x0][0x888] ;  /* 0x00011100ff0477ac */ /* 0x000e640008000a00 */
[----:B-1----:R-:W-:-:S04]  /*00c0*/  UISETP.NE.U32.AND UP0, UPT, UR4, URZ, UPT ;  /* 0x000000ff0400728c */ /* 0x002fc8000bf05070 */
[----:B------:R-:W-:-:S09]  /*00d0*/  UISETP.NE.AND.EX UP0, UPT, UR5, URZ, UPT, UP0 ;  /* 0x000000ff0500728c */ /* 0x000fd2000bf05300 */
[----:B------:R-:W-:Y:S05]  /*00e0*/  BRA.U !UP0, `(.L_x_1) ;  /* 0x0000000108147547 */ /* 0x000fea000b800000 */
[----:B------:R-:W1:Y:S01]  /*00f0*/  LDC.64 R2, c[0x0][0x888] ;  /* 0x00022200ff027b82 */ /* 0x000e620000000a00 */
[----:B------:R-:W1:Y:S02]  /*0100*/  LDCU.64 UR4, c[0x0][0x358] ;  /* 0x00006b00ff0477ac */ /* 0x000e640008000a00 */
[----:B-1----:R1:W5:Y:S01]  /*0110*/  LDG.E R41, desc[UR4][R2.64] ;  /* 0x0000000402297981 */ /* 0x002362000c1e1900 */
[----:B------:R-:W-:Y:S01]  /*0120*/  HFMA2 R85, -RZ, RZ, 0, 5.9604644775390625e-08 ;  /* 0x00000001ff557431 */ /* 0x000fe200000001ff */
[----:B------:R-:W-:Y:S05]  /*0130*/  BRA `(.L_x_0) ;  /* 0x00000000000c7947 */ /* 0x000fea0003800000 */
.L_x_1:
[----:B------:R-:W1:Y:S01]  /*0140*/  LDCU UR4, c[0x0][0x880] ;  /* 0x00011000ff0477ac */ /* 0x000e620008000800 */
[----:B------:R-:W-:Y:S01]  /*0150*/  HFMA2 R85, -RZ, RZ, 0, 5.9604644775390625e-08 ;  /* 0x00000001ff557431 */ /* 0x000fe200000001ff */
[----:B-1----:R-:W-:-:S07]  /*0160*/  MOV R41, UR4 ;  /* 0x0000000400297c02 */ /* 0x002fce0008000f00 */
.L_x_0:
[----:B------:R-:W2:Y:S02]  /*0170*/  LDCU.64 UR4, c[0x0][0x8b0] ;  /* 0x00011600ff0477ac */ /* 0x000ea40008000a00 */
[----:B--2---:R-:W-:-:S04]  /*0180*/  UISETP.NE.U32.AND UP0, UPT, UR4, URZ, UPT ;  /* 0x000000ff0400728c */ /* 0x004fc8000bf05070 */
[----:B------:R-:W-:-:S09]  /*0190*/  UISETP.NE.AND.EX UP0, UPT, UR5, URZ, UPT, UP0 ;  /* 0x000000ff0500728c */ /* 0x000fd2000bf05300 */
[----:B------:R-:W-:Y:S05]  /*01a0*/  BRA.U UP0, `(.L_x_2) ;  /* 0x0000000100287547 */ /* 0x000fea000b800000 */
[----:B------:R-:W2:Y:S02]  /*01b0*/  LDCU.64 UR4, c[0x0][0x8a8] ;  /* 0x00011500ff0477ac */ /* 0x000ea40008000a00 */
[----:B--2---:R-:W-:-:S04]  /*01c0*/  UISETP.NE.U32.AND UP0, UPT, UR4, URZ, UPT ;  /* 0x000000ff0400728c */ /* 0x004fc8000bf05070 */
[----:B------:R-:W-:-:S09]  /*01d0*/  UISETP.NE.AND.EX UP0, UPT, UR5, URZ, UPT, UP0 ;  /* 0x000000ff0500728c */ /* 0x000fd2000bf05300 */
[----:B------:R-:W-:Y:S05]  /*01e0*/  BRA.U !UP0, `(.L_x_3) ;  /* 0x0000000108107547 */ /* 0x000fea000b800000 */
[----:B------:R-:W2:Y:S01]  /*01f0*/  LDC.64 R38, c[0x0][0x8a8] ;  /* 0x00022a00ff267b82 */ /* 0x000ea20000000a00 */
[----:B------:R-:W2:Y:S02]  /*0200*/  LDCU.64 UR4, c[0x0][0x358] ;  /* 0x00006b00ff0477ac */ /* 0x000ea40008000a00 */
[----:B--2---:R2:W5:Y:S01]  /*0210*/  LDG.E R38, desc[UR4][R38.64] ;  /* 0x0000000426267981 */ /* 0x004562000c1e1900 */
[----:B------:R-:W-:Y:S05]  /*0220*/  BRA `(.L_x_2) ;  /* 0x0000000000087947 */ /* 0x000fea0003800000 */
.L_x_3:
[----:B------:R-:W2:Y:S02]  /*0230*/  LDCU UR4, c[0x0][0x8a0] ;  /* 0x00011400ff0477ac */ /* 0x000ea40008000800 */
[----:B--2---:R-:W-:Y:S02]  /*0240*/  MOV R38, UR4 ;  /* 0x0000000400267c02 */ /* 0x004fe40008000f00 */
.L_x_2:
[----:B------:R-:W-:Y:S01]  /*0250*/  IMAD.U32 R0, RZ, RZ, UR17 ;  /* 0x00000011ff007e24 */ /* 0x000fe2000f8e00ff */
[----:B------:R-:W-:Y:S04]  /*0260*/  BSSY.RECONVERGENT B0, `(.L_x_4) ;  /* 0x000000c000007945 */ /* 0x000fe80003800200 */
[C---:B------:R-:W-:Y:S02]  /*0270*/  ISETP.NE.OR P1, PT, R0.reuse, 0x1, !P3 ;  /* 0x000000010000780c */ /* 0x040fe40005f25670 */
[----:B------:R-:W-:-:S11]  /*0280*/  ISETP.NE.OR P0, PT, R0, 0x3, !P3 ;  /* 0x000000030000780c */ /* 0x000fd60005f05670 */
[----:B------:R-:W-:Y:S05]  /*0290*/  @P1 BRA `(.L_x_5) ;  /* 0x0000000000201947 */ /* 0x000fea0003800000 */
[----:B------:R-:W3:Y:S02]  /*02a0*/  LDCU.64 UR4, c[0x0][0x348] ;  /* 0x00006900ff0477ac */ /* 0x000ee40008000a00 */
[----:B---3--:R-:W-:Y:S02]  /*02b0*/  UIADD3 UR6, UP1, UPT, UR4, 0x80, URZ ;  /* 0x0000008004067890 */ /* 0x008fe4000ff3e0ff */
[----:B------:R-:W-:Y:S02]  /*02c0*/  UIADD3 UR4, UP0, UPT, UR4, 0x180, URZ ;  /* 0x0000018004047890 */ /* 0x000fe4000ff1e0ff */
[----:B------:R-:W-:Y:S02]  /*02d0*/  UIADD3.X UR7, UPT, UPT, URZ, UR5, URZ, UP1, !UPT ;  /* 0x00000005ff077290 */ /* 0x000fe40008ffe4ff */
[----:B------:R-:W-:-:S07]  /*02e0*/  UIADD3.X UR5, UPT, UPT, URZ, UR5, URZ, UP0, !UPT ;  /* 0x00000005ff057290 */ /* 0x000fce00087fe4ff */
[----:B------:R3:W-:Y:S02]  /*02f0*/  UTMACCTL.PF [UR6] ;  /* 0x00000000060079b9 */ /* 0x0007e40008040000 */
[----:B------:R3:W-:Y:S02]  /*0300*/  UTMACCTL.PF [UR4] ;  /* 0x00000000040079b9 */ /* 0x0007e40008040000 */
[----:B---3--:R-:W-:Y:S01]  /*0310*/  NOP ;  /* 0x0000000000007918 */ /* 0x008fe20000000000 */
.L_x_5:
[----:B------:R-:W-:Y:S05]  /*0320*/  BSYNC.RECONVERGENT B0 ;  /* 0x0000000000007941 */ /* 0x000fea0003800200 */
.L_x_4:
[----:B------:R-:W-:Y:S04]  /*0330*/  BSSY.RECONVERGENT B0, `(.L_x_6) ;  /* 0x000000a000007945 */ /* 0x000fe80003800200 */
        /* <DEDUP_REMOVED lines=9> */
.L_x_7:
[----:B------:R-:W-:Y:S05]  /*03d0*/  BSYNC.RECONVERGENT B0 ;  /* 0x0000000000007941 */ /* 0x000fea0003800200 */
.L_x_6:
[----:B------:R-:W3:Y:S01]  /*03e0*/  LDCU.64 UR4, c[0x0][0x888] ;  /* 0x00011100ff0477ac */ /* 0x000ee20008000a00 */
[----:B------:R-:W-:Y:S02]  /*03f0*/  UISETP.EQ.U32.AND UP1, UPT, UR8, URZ, UPT ;  /* 0x000000ff0800728c */ /* 0x000fe4000bf22070 */
[----:B------:R-:W-:Y:S02]  /*0400*/  UPLOP3.LUT UP3, UPT, UPT, UPT, UPT, 0x80, 0x8 ;  /* 0x000000000008789c */ /* 0x000fe40003f6f070 */
[----:B---3--:R-:W-:-:S04]  /*0410*/  UISETP.NE.U32.AND UP0, UPT, UR4, URZ, UPT ;  /* 0x000000ff0400728c */ /* 0x008fc8000bf05070 */
[----:B------:R-:W-:-:S04]  /*0420*/  UISETP.NE.AND.EX UP0, UPT, UR5, URZ, UPT, UP0 ;  /* 0x000000ff0500728c */ /* 0x000fc8000bf05300 */
[----:B------:R-:W-:-:S04]  /*0430*/  UISETP.EQ.OR.EX UP2, UPT, UR9, URZ, !UP0, UP1 ;  /* 0x000000ff0900728c */ /* 0x000fc8000c742710 */
[----:B------:R-:W-:-:S06]  /*0440*/  UP2UR UR4, UPR, URZ, 0x4 ;  /* 0x00000004ff047883 */ /* 0x000fcc0008000000 */
[----:B------:R-:W-:Y:S01]  /*0450*/  MOV R88, UR4 ;  /* 0x0000000400587c02 */ /* 0x000fe20008000f00 */
[----:B------:R-:W-:Y:S06]  /*0460*/  BRA.U !UP2, `(.L_x_8) ;  /* 0x000000010a207547 */ /* 0x000fec000b800000 */
[----:B------:R-:W-:Y:S01]  /*0470*/  UISETP.NE.U32.AND UP1, UPT, UR8, URZ, UPT ;  /* 0x000000ff0800728c */ /* 0x000fe2000bf25070 */
[----:B-----5:R-:W-:Y:S01]  /*0480*/  FSETP.NEU.AND P0, PT, R41, RZ, PT ;  /* 0x000000ff2900720b */ /* 0x020fe20003f0d000 */
[----:B------:R-:W-:Y:S02]  /*0490*/  USEL UR4, URZ, 0xffffffff, UP0 ;  /* 0xffffffffff047887 */ /* 0x000fe40008000000 */
[----:B------:R-:W-:-:S10]  /*04a0*/  UISETP.NE.AND.EX UP1, UPT, UR9, URZ, UPT, UP1 ;  /* 0x000000ff0900728c */ /* 0x000fd4000bf25310 */
[----:B------:R-:W-:Y:S01]  /*04b0*/  VOTEU.ANY UP0, P0 ;  /* 0x0000000000ff7886 */ /* 0x000fe20000000100 */
[----:B------:R-:W-:-:S04]  /*04c0*/  @!UP1 USEL UR4, URZ, 0xffffffff, UP0 ;  /* 0xffffffffff049887 */ /* 0x000fc80008000000 */
[----:B------:R-:W-:-:S04]  /*04d0*/  ULOP3.LUT UR4, UR4, 0x1, URZ, 0xc0, !UPT ;  /* 0x0000000104047892 */ /* 0x000fc8000f8ec0ff */
[----:B------:R-:W-:-:S11]  /*04e0*/  UISETP.NE.U32.AND UP3, UPT, UR4, 0x1, UPT ;  /* 0x000000010400788c */ /* 0x000fd6000bf65070 */
.L_x_8:
[----:B-1----:R-:W1:Y:S01]  /*04f0*/  SHFL.IDX PT, R2, R86, RZ, 0x1f ;  /* 0x00001fff56027589 */ /* 0x002e6200000e0000 */
[----:B------:R-:W-:-:S04]  /*0500*/  UISETP.NE.AND UP0, UPT, UR17, 0x2, UPT ;  /* 0x000000021100788c */ /* 0x000fc8000bf05270 */
[----:B------:R-:W-:Y:S01]  /*0510*/  USEL UR48, URZ, 0x1, UP0 ;  /* 0x00000001ff307887 */ /* 0x000fe20008000000 */
[----:B-1----:R-:W-:-:S13]  /*0520*/  ISETP.NE.AND P0, PT, R2, RZ, PT ;  /* 0x000000ff0200720c */ /* 0x002fda0003f05270 */
[----:B------:R-:W-:Y:S05]  /*0530*/  @P0 BRA `(.L_x_9) ;  /* 0x0000000000940947 */ /* 0x000fea0003800000 */
[----:B------:R-:W-:Y:S01]  /*0540*/  ELECT P0, URZ, PT ;  /* 0x0000000000ff782f */ /* 0x000fe20003800000 */
[----:B------:R-:W-:-:S12]  /*0550*/  BSSY.RECONVERGENT B0, `(.L_x_9) ;  /* 0x0000023000007945 */ /* 0x000fd80003800200 */
[----:B------:R-:W-:Y:S05]  /*0560*/  @!P0 BRA `(.L_x_10) ;  /* 0x0000000000848947 */ /* 0x000fea0003800000 */
[----:B------:R-:W1:Y:S01]  /*0570*/  S2UR UR4, SR_CgaCtaId ;  /* 0x00000000000479c3 */ /* 0x000e620000008800 */
[----:B------:R-:W-:Y:S01]  /*0580*/  UMOV UR5, 0x400 ;  /* 0x0000040000057882 */ /* 0x000fe20000000000 */
[----:B------:R-:W-:Y:S01]  /*0590*/  UMOV UR8, 0x1 ;  /* 0x0000000100087882 */ /* 0x000fe20000000000 */
[----:B------:R-:W-:Y:S01]  /*05a0*/  UMOV UR6, 0x8 ;  /* 0x0000000800067882 */ /* 0x000fe20000000000 */
[----:B------:R-:W-:-:S04]  /*05b0*/  UIADD3 UR8, UPT, UPT, -UR8, 0x100000, URZ ;  /* 0x0010000008087890 */ /* 0x000fc8000fffe1ff */
[----:B------:R-:W-:Y:S02]  /*05c0*/  USHF.L.U32 UR9, UR8, 0xb, URZ ;  /* 0x0000000b08097899 */ /* 0x000fe400080006ff */
[----:B------:R-:W-:Y:S02]  /*05d0*/  USHF.L.U32 UR8, UR8, 0x1, URZ ;  /* 0x0000000108087899 */ /* 0x000fe400080006ff */
[----:B------:R-:W-:-:S04]  /*05e0*/  UIADD3 UR6, UPT, UPT, -UR6, 0x100000, URZ ;  /* 0x0010000006067890 */ /* 0x000fc8000fffe1ff */
[----:B------:R-:W-:Y:S02]  /*05f0*/  USHF.L.U32 UR7, UR6, 0xb, URZ ;  /* 0x0000000b06077899 */ /* 0x000fe400080006ff */
[----:B------:R-:W-:Y:S02]  /*0600*/  USHF.L.U32 UR6, UR6, 0x1, URZ ;  /* 0x0000000106067899 */ /* 0x000fe400080006ff */
[----:B-1----:R-:W-:Y:S01]  /*0610*/  ULEA UR4, UR4, UR5, 0x18 ;  /* 0x0000000504047291 */ /* 0x002fe2000f8ec0ff */
[----:B------:R-:W1:Y:S11]  /*0620*/  FENCE.VIEW.ASYNC.S ;  /* 0x00000000000073c6 */ /* 0x000e760000000000 */
[----:B-1----:R1:W3:Y:S01]  /*0630*/  SYNCS.EXCH.64 URZ, [UR4], UR8 ;  /* 0x0000000804ff75b2 */ /* 0x0022e20008000100 */
[----:B------:R1:W4:Y:S01]  /*0640*/  SYNCS.EXCH.64 URZ, [UR4+0x50], UR6 ;  /* 0x0000500604ff75b2 */ /* 0x0003220008000100 */
[----:B------:R1:W1:Y:S01]  /*0650*/  SYNCS.EXCH.64 URZ, [UR4+0x8], UR8 ;  /* 0x0000080804ff75b2 */ /* 0x0002620008000100 */
        /* <DEDUP_REMOVED lines=17> */
[----:B------:R-:W-:Y:S01]  /*0770*/  NOP ;  /* 0x0000000000007918 */ /* 0x000fe20000000000 */
.L_x_10:
[----:B-1----:R-:W-:Y:S05]  /*0780*/  BSYNC.RECONVERGENT B0 ;  /* 0x0000000000007941 */ /* 0x002fea0003800200 */
.L_x_9:
[----:B------:R-:W1:Y:S01]  /*0790*/  SHFL.IDX PT, R2, R86, RZ, 0x1f ;  /* 0x00001fff56027589 */ /* 0x000e6200000e0000 */
[----:B------:R-:W-:Y:S01]  /*07a0*/  NOP ;  /* 0x0000000000007918 */ /* 0x000fe20000000000 */
[----:B-1----:R-:W-:-:S13]  /*07b0*/  ISETP.NE.AND P0, PT, R2, 0x1, PT ;  /* 0x000000010200780c */ /* 0x002fda0003f05270 */
[----:B------:R-:W-:Y:S05]  /*07c0*/  @P0 BRA `(.L_x_11) ;  /* 0x0000000000580947 */ /* 0x000fea0003800000 */
        /* <DEDUP_REMOVED lines=9> */
[----:B------:R-:W-:Y:S01]  /*0860*/  USHF.L.U32 UR6, UR6, 0x1, URZ ;  /* 0x0000000106067899 */ /* 0x000fe200080006ff */
[----:B------:R-:W-:Y:S01]  /*0870*/  ELECT P0, URZ, PT ;  /* 0x0000000000ff782f */ /* 0x000fe20003800000 */
[----:B-1----:R-:W-:Y:S01]  /*0880*/  ULEA UR4, UR4, UR5, 0x18 ;  /* 0x0000000504047291 */ /* 0x002fe2000f8ec0ff */
[----:B------:R-:W1:Y:S11]  /*0890*/  FENCE.VIEW.ASYNC.S ;  /* 0x00000000000073c6 */ /* 0x000e760000000000 */
[----:B-1----:R1:W1:Y:S01]  /*08a0*/  SYNCS.EXCH.64 URZ, [UR4+0xa0], UR8 ;  /* 0x0000a00804ff75b2 */ /* 0x0022620008000100 */
        /* <DEDUP_REMOVED lines=8> */
.L_x_11:
[----:B------:R-:W2:Y:S01]  /*0930*/  SHFL.IDX PT, R2, R86, RZ, 0x1f ;  /* 0x00001fff56027589 */ /* 0x000ea200000e0000 */
[----:B------:R-:W-:Y:S01]  /*0940*/  NOP ;  /* 0x0000000000007918 */ /* 0x000fe20000000000 */
[----:B--2---:R-:W-:-:S13]  /*0950*/  ISETP.NE.AND P0, PT, R2, 0x3, PT ;  /* 0x000000030200780c */ /* 0x004fda0003f05270 */
[----:B------:R-:W-:Y:S05]  /*0960*/  @P0 BRA `(.L_x_12) ;  /* 0x0000000000300947 */ /* 0x000fea0003800000 */
[----:B-1----:R-:W1:Y:S01]  /*0970*/  S2UR UR4, SR_CgaCtaId ;  /* 0x00000000000479c3 */ /* 0x002e620000008800 */
[----:B------:R-:W-:Y:S01]  /*0980*/  UMOV UR6, 0x400 ;  /* 0x0000040000067882 */ /* 0x000fe20000000000 */
[----:B------:R-:W-:Y:S01]  /*0990*/  UMOV UR5, 0x20 ;  /* 0x0000002000057882 */ /* 0x000fe20000000000 */
[----:B------:R-:W-:Y:S01]  /*09a0*/  ELECT P0, URZ, PT ;  /* 0x0000000000ff782f */ /* 0x000fe20003800000 */
[----:B-1----:R-:W-:Y:S02]  /*09b0*/  ULEA UR6, UR4, UR6, 0x18 ;  /* 0x0000000604067291 */ /* 0x002fe4000f8ec0ff */
[----:B------:R-:W-:-:S04]  /*09c0*/  UIADD3 UR4, UPT, UPT, -UR5, 0x100000, URZ ;  /* 0x0010000005047890 */ /* 0x000fc8000fffe1ff */
[----:B------:R-:W-:Y:S02]  /*09d0*/  USHF.L.U32 UR5, UR4, 0xb, URZ ;  /* 0x0000000b04057899 */ /* 0x000fe400080006ff */
[----:B------:R-:W-:Y:S01]  /*09e0*/  USHF.L.U32 UR4, UR4, 0x1, URZ ;  /* 0x0000000104047899 */ /* 0x000fe200080006ff */
[----:B------:R-:W1:Y:S11]  /*09f0*/  FENCE.VIEW.ASYNC.S ;  /* 0x00000000000073c6 */ /* 0x000e760000000000 */
[----:B-1----:R2:W1:Y:S01]  /*0a00*/  SYNCS.EXCH.64 URZ, [UR6+0xe0], UR4 ;  /* 0x0000e00406ff75b2 */ /* 0x0024620008000100 */
[----:B------:R2:W1:Y:S02]  /*0a10*/  SYNCS.EXCH.64 URZ, [UR6+0xe8], UR4 ;  /* 0x0000e80406ff75b2 */ /* 0x0004640008000100 */
[----:B--2---:R-:W-:Y:S01]  /*0a20*/  NOP ;  /* 0x0000000000007918 */ /* 0x004fe20000000000 */
.L_x_12:
[----:B------:R-:W2:Y:S01]  /*0a30*/  SHFL.IDX PT, R2, R86, RZ, 0x1f ;  /* 0x00001fff56027589 */ /* 0x000ea200000e0000 */
[----:B------:R-:W-:Y:S01]  /*0a40*/  NOP ;  /* 0x0000000000007918 */ /* 0x000fe20000000000 */
[----:B--2---:R-:W-:-:S13]  /*0a50*/  ISETP.NE.AND P0, PT, R2, 0x4, PT ;  /* 0x000000040200780c */ /* 0x004fda0003f05270 */
[----:B------:R-:W-:Y:S05]  /*0a60*/  @P0 BRA `(.L_x_13) ;  /* 0x00000000004c0947 */ /* 0x000fea0003800000 */
[----:B-1----:R-:W1:Y:S01]  /*0a70*/  S2UR UR6, SR_CgaCtaId ;  /* 0x00000000000679c3 */ /* 0x002e620000008800 */
[----:B------:R-:W-:Y:S01]  /*0a80*/  UMOV UR4, 0x720 ;  /* 0x0000072000047882 */ /* 0x000fe20000000000 */
[----:B------:R-:W-:Y:S01]  /*0a90*/  UMOV UR5, 0x400 ;  /* 0x0000040000057882 */ /* 0x000fe20000000000 */
[----:B------:R-:W-:Y:S01]  /*0aa0*/  USEL UR4, UR4, 0x620, UP3 ;  /* 0x0000062004047887 */ /* 0x000fe20009800000 */
[----:B------:R-:W-:Y:S01]  /*0ab0*/  UMOV UR8, 0x1 ;  /* 0x0000000100087882 */ /* 0x000fe20000000000 */
[----:B------:R-:W-:Y:S01]  /*0ac0*/  ELECT P0, URZ, PT ;  /* 0x0000000000ff782f */ /* 0x000fe20003800000 */
[----:B------:R-:W-:-:S04]  /*0ad0*/  UIADD3 UR8, UPT, UPT, -UR8, 0x100000, URZ ;  /* 0x0010000008087890 */ /* 0x000fc8000fffe1ff */
[----:B------:R-:W-:Y:S02]  /*0ae0*/  USHF.L.U32 UR9, UR8, 0xb, URZ ;  /* 0x0000000b08097899 */ /* 0x000fe400080006ff */
[----:B------:R-:W-:Y:S02]  /*0af0*/  USHF.L.U32 UR8, UR8, 0x1, URZ ;  /* 0x0000000108087899 */ /* 0x000fe400080006ff */
[----:B-1----:R-:W-:Y:S02]  /*0b00*/  ULEA UR6, UR6, UR5, 0x18 ;  /* 0x0000000506067291 */ /* 0x002fe4000f8ec0ff */
[----:B------:R-:W-:-:S04]  /*0b10*/  UIADD3 UR4, UPT, UPT, -UR4, 0x100000, URZ ;  /* 0x0010000004047890 */ /* 0x000fc8000fffe1ff */
[----:B------:R-:W-:Y:S02]  /*0b20*/  USHF.L.U32 UR5, UR4, 0xb, URZ ;  /* 0x0000000b04057899 */ /* 0x000fe400080006ff */
[----:B------:R-:W-:Y:S01]  /*0b30*/  USHF.L.U32 UR4, UR4, 0x1, URZ ;  /* 0x0000000104047899 */ /* 0x000fe200080006ff */
[----:B------:R-:W1:Y:S03]  /*0b40*/  FENCE.VIEW.ASYNC.S ;  /* 0x00000000000073c6 */ /* 0x000e660000000000 */
[----:B-1----:R2:W1:Y:S08]  /*0b50*/  SYNCS.EXCH.64 URZ, [UR6+0xf0], UR8 ;  /* 0x0000f00806ff75b2 */ /* 0x0024700008000100 */
[----:B------:R2:W1:Y:S01]  /*0b60*/  SYNCS.EXCH.64 URZ, [UR6+0x100], UR4 ;  /* 0x0001000406ff75b2 */ /* 0x0004620008000100 */
[----:B------:R2:W1:Y:S01]  /*0b70*/  SYNCS.EXCH.64 URZ, [UR6+0xf8], UR8 ;  /* 0x0000f80806ff75b2 */ /* 0x0004620008000100 */
[----:B------:R2:W1:Y:S02]  /*0b80*/  SYNCS.EXCH.64 URZ, [UR6+0x108], UR4 ;  /* 0x0001080406ff75b2 */ /* 0x0004640008000100 */
[----:B--2---:R-:W-:Y:S01]  /*0b90*/  NOP ;  /* 0x0000000000007918 */ /* 0x004fe20000000000 */
.L_x_13:
[----:B------:R-:W2:Y:S01]  /*0ba0*/  SHFL.IDX PT, R2, R86, RZ, 0x1f ;  /* 0x00001fff56027589 */ /* 0x000ea200000e0000 */
[----:B------:R-:W-:Y:S01]  /*0bb0*/  NOP ;  /* 0x0000000000007918 */ /* 0x000fe20000000000 */
[----:B--2---:R-:W-:-:S13]  /*0bc0*/  ISETP.NE.AND P0, PT, R2, 0x5, PT ;  /* 0x000000050200780c */ /* 0x004fda0003f05270 */
[----:B------:R-:W-:Y:S05]  /*0bd0*/  @P0 BRA `(.L_x_14) ;  /* 0x0000000000580947 */ /* 0x000fea0003800000 */
[----:B-1----:R-:W1:Y:S01]  /*0be0*/  S2UR UR4, SR_CgaCtaId ;  /* 0x00000000000479c3 */ /* 0x002e620000008800 */
        /* <DEDUP_REMOVED lines=19> */
[----:B------:R2:W1:Y:S02]  /*0d20*/  SYNCS.EXCH.64 URZ, [UR4+0x148], UR6 ;  /* 0x0001480604ff75b2 */ /* 0x0004640008000100 */
[----:B--2---:R-:W-:Y:S01]  /*0d30*/  NOP ;  /* 0x0000000000007918 */ /* 0x004fe20000000000 */
.L_x_14:
[----:B------:R-:W2:Y:S01]  /*0d40*/  SHFL.IDX PT, R2, R86, RZ, 0x1f ;  /* 0x00001fff56027589 */ /* 0x000ea200000e0000 */
[----:B------:R-:W-:Y:S01]  /*0d50*/  NOP ;  /* 0x0000000000007918 */ /* 0x000fe20000000000 */
[----:B--2---:R-:W-:-:S13]  /*0d60*/  ISETP.NE.AND P0, PT, R2, 0x3, PT ;  /* 0x000000030200780c */ /* 0x004fda0003f05270 */
[----:B------:R-:W-:Y:S05]  /*0d70*/  @P0 BRA `(.L_x_15) ;  /* 0x0000000000380947 */ /* 0x000fea0003800000 */
[----:B------:R-:W2:Y:S01]  /*0d80*/  S2UR UR5, SR_CgaCtaId ;  /* 0x00000000000579c3 */ /* 0x000ea20000008800 */
[----:B-1----:R-:W-:Y:S01]  /*0d90*/  UMOV UR4, 0x400 ;  /* 0x0000040000047882 */ /* 0x002fe20000000000 */
[----:B------:R-:W-:Y:S01]  /*0da0*/  UMOV UR6, 0x20 ;  /* 0x0000002000067882 */ /* 0x000fe20000000000 */
[----:B------:R-:W-:Y:S01]  /*0db0*/  ELECT P0, URZ, PT ;  /* 0x0000000000ff782f */ /* 0x000fe20003800000 */
[----:B------:R-:W-:-:S04]  /*0dc0*/  UIADD3 UR6, UPT, UPT, -UR6, 0x100000, URZ ;  /* 0x0010000006067890 */ /* 0x000fc8000fffe1ff */
[----:B------:R-:W-:Y:S02]  /*0dd0*/  USHF.L.U32 UR7, UR6, 0xb, URZ ;  /* 0x0000000b06077899 */ /* 0x000fe400080006ff */
[----:B------:R-:W-:Y:S02]  /*0de0*/  USHF.L.U32 UR6, UR6, 0x1, URZ ;  /* 0x0000000106067899 */ /* 0x000fe400080006ff */
[----:B--2---:R-:W-:Y:S01]  /*0df0*/  ULEA UR4, UR5, UR4, 0x18 ;  /* 0x0000000405047291 */ /* 0x004fe2000f8ec0ff */
[----:B------:R-:W1:Y:S11]  /*0e00*/  FENCE.VIEW.ASYNC.S ;  /* 0x00000000000073c6 */ /* 0x000e760000000000 */
[----:B-1----:R2:W1:Y:S01]  /*0e10*/  SYNCS.EXCH.64 URZ, [UR4+0x150], UR6 ;  /* 0x0001500604ff75b2 */ /* 0x0024620008000100 */
[----:B------:R2:W1:Y:S01]  /*0e20*/  SYNCS.EXCH.64 URZ, [UR4+0x160], UR6 ;  /* 0x0001600604ff75b2 */ /* 0x0004620008000100 */
[----:B------:R2:W1:Y:S01]  /*0e30*/  SYNCS.EXCH.64 URZ, [UR4+0x158], UR6 ;  /* 0x0001580604ff75b2 */ /* 0x0004620008000100 */
[----:B------:R2:W1:Y:S02]  /*0e40*/  SYNCS.EXCH.64 URZ, [UR4+0x168], UR6 ;  /* 0x0001680604ff75b2 */ /* 0x0004640008000100 */
[----:B--2---:R-:W-:Y:S01]  /*0e50*/  NOP ;  /* 0x0000000000007918 */ /* 0x004fe20000000000 */
.L_x_15:
[----:B-1----:R-:W1:Y:S01]  /*0e60*/  LDCU UR4, c[0x0][0x36c] ;  /* 0x00006d80ff0477ac */ /* 0x002e620008000800 */
[----:B------:R-:W-:Y:S01]  /*0e70*/  ISETP.NE.OR P3, PT, R0, 0x2, !P3 ;  /* 0x000000020000780c */ /* 0x000fe20005f65670 */
[----:B------:R-:W-:Y:S01]  /*0e80*/  NOP ;  /* 0x0000000000007918 */ /* 0x000fe20000000000 */
[----:B------:R-:W-:Y:S01]  /*0e90*/  LOP3.LUT R0, R95, 0x1f, RZ, 0xc0, !PT ;  /* 0x0000001f5f007812 */ /* 0x000fe200078ec0ff */
[----:B------:R-:W-:Y:S02]  /*0ea0*/  UISETP.NE.AND UP4, UPT, UR17, URZ, UPT ;  /* 0x000000ff1100728c */ /* 0x000fe4000bf85270 */
[----:B-1----:R-:W-:-:S09]  /*0eb0*/  UISETP.EQ.U32.AND UP5, UPT, UR4, 0x1, UPT ;  /* 0x000000010400788c */ /* 0x002fd2000bfa2070 */
[----:B------:R-:W-:Y:S05]  /*0ec0*/  BRA.U !UP5, `(.L_x_16) ;  /* 0x000000010d087547 */ /* 0x000fea000b800000 */
[----:B---34-:R-:W-:Y:S01]  /*0ed0*/  UCGABAR_ARV ;  /* 0x00000000000079c7 */ /* 0x018fe20008000000 */
[----:B------:R-:W-:Y:S05]  /*0ee0*/  BRA `(.L_x_17) ;  /* 0x0000000000047947 */ /* 0x000fea0003800000 */
.L_x_16:
[----:B---34-:R-:W-:Y:S01]  /*0ef0*/  NOP ;  /* 0x0000000000007918 */ /* 0x018fe20000000000 */
.L_x_17:
[----:B------:R-:W1:Y:S01]  /*0f00*/  S2UR UR7, SR_CTAID.X ;  /* 0x00000000000779c3 */ /* 0x000e620000002500 */
[----:B------:R-:W-:-:S05]  /*0f10*/  CS2R.32 R87, SR_CgaSize ;  /* 0x0000000000577805 */ /* 0x000fca0000008a00 */
[----:B------:R-:W-:-:S05]  /*0f20*/  IMAD R87, R87, -0xa0, RZ ;  /* 0xffffff6057577824 */ /* 0x000fca00078e02ff */
[----:B------:R-:W-:-:S14]  /*0f30*/  R2UR UR5, R87 ;  /* 0x00000000570572ca */ /* 0x000fdc00000e0000 */
[----:B------:R-:W2:Y:S01]  /*0f40*/  LDCU UR5, c[0x0][UR5+0x2b0] ;  /* 0x00005600050577ac */ /* 0x000ea20008000800 */
[----:B------:R-:W-:-:S05]  /*0f50*/  CS2R.32 R87, SR_CgaSize ;  /* 0x0000000000577805 */ /* 0x000fca0000008a00 */
[----:B------:R-:W-:-:S05]  /*0f60*/  IMAD R87, R87, -0xa0, RZ ;  /* 0xffffff6057577824 */ /* 0x000fca00078e02ff */
[----:B------:R-:W-:-:S14]  /*0f70*/  R2UR UR4, R87 ;  /* 0x00000000570472ca */ /* 0x000fdc00000e0000 */
[----:B------:R-:W3:Y:S01]  /*0f80*/  LDCU UR4, c[0x0][UR4+0x2b4] ;  /* 0x00005680040477ac */ /* 0x000ee20008000800 */
[----:B------:R-:W4:Y:S01]  /*0f90*/  S2UR UR8, SR_CTAID.Y ;  /* 0x00000000000879c3 */ /* 0x000f220000002600 */
[----:B------:R-:W-:-:S05]  /*0fa0*/  CS2R.32 R87, SR_CgaSize ;  /* 0x0000000000577805 */ /* 0x000fca0000008a00 */
[----:B------:R-:W-:-:S05]  /*0fb0*/  IMAD R87, R87, -0xa0, RZ ;  /* 0xffffff6057577824 */ /* 0x000fca00078e02ff */
[----:B------:R-:W-:-:S14]  /*0fc0*/  R2UR UR9, R87 ;  /* 0x00000000570972ca */ /* 0x000fdc00000e0000 */
[----:B------:R-:W3:Y:S01]  /*0fd0*/  LDCU UR9, c[0x0][UR9+0x2a0] ;  /* 0x00005400090977ac */ /* 0x000ee20008000800 */
[----:B------:R-:W4:Y:S01]  /*0fe0*/  LDCU UR21, c[0x0][0xb24] ;  /* 0x00016480ff1577ac */ /* 0x000f220008000800 */
[----:B------:R-:W3:Y:S01]  /*0ff0*/  S2UR UR10, SR_CgaCtaId ;  /* 0x00000000000a79c3 */ /* 0x000ee20000008800 */
[----:B------:R-:W-:-:S05]  /*1000*/  CS2R.32 R87, SR_CgaSize ;  /* 0x0000000000577805 */ /* 0x000fca0000008a00 */
[----:B------:R-:W-:-:S05]  /*1010*/  IMAD R87, R87, -0xa0, RZ ;  /* 0xffffff6057577824 */ /* 0x000fca00078e02ff */
[----:B------:R-:W-:-:S14]  /*1020*/  R2UR UR59, R87 ;  /* 0x00000000573b72ca */ /* 0x000fdc00000e0000 */
[----:B------:R-:W3:Y:S01]  /*1030*/  LDCU UR59, c[0x0][UR59+0x2a4] ;  /* 0x000054803b3b77ac */ /* 0x000ee20008000800 */
[----:B------:R-:W3:Y:S01]  /*1040*/  LDCU UR42, c[0x0][0xb24] ;  /* 0x00016480ff2a77ac */ /* 0x000ee20008000800 */
[----:B-1----:R-:W-:Y:S01]  /*1050*/  I2FP.F32.U32 R3, UR7 ;  /* 0x0000000700037c45 */ /* 0x002fe20008201000 */
[----:B------:R-:W1:Y:S01]  /*1060*/  S2UR UR36, SR_CTAID.Z ;  /* 0x00000000002479c3 */ /* 0x000e620000002700 */
[----:B------:R-:W1:Y:S03]  /*1070*/  LDCU UR27, c[0x0][0xb30] ;  /* 0x00016600ff1b77ac */ /* 0x000e660008000800 */
[----:B--2---:R-:W-:Y:S01]  /*1080*/  FMUL R3, R3, UR5 ;  /* 0x0000000503037c20 */ /* 0x004fe20008400000 */
[----:B------:R-:W-:Y:S01]  /*1090*/  UMOV UR16, UR7 ;  /* 0x0000000700107c82 */ /* 0x000fe20008000000 */
[----:B----4-:R-:W-:Y:S01]  /*10a0*/  UISETP.GE.AND UP2, UPT, UR21, 0x1, UPT ;  /* 0x000000011500788c */ /* 0x010fe2000bf46270 */
[----:B------:R-:W-:Y:S01]  /*10b0*/  I2FP.F32.U32 R2, UR8 ;  /* 0x0000000800027c45 */ /* 0x000fe20008201000 */
[----:B------:R-:W-:-:S02]  /*10c0*/  UMOV UR20, UR8 ;  /* 0x0000000800147c82 */ /* 0x000fc40008000000 */
[----:B------:R-:W2:Y:S02]  /*10d0*/  F2I.U32.TRUNC.NTZ R3, R3 ;  /* 0x0000000300037305 */ /* 0x000ea4000020f000 */
[----:B---3--:R-:W-:Y:S01]  /*10e0*/  FMUL R2, R2, UR4 ;  /* 0x0000000402027c20 */ /* 0x008fe20008400000 */
[----:B------:R-:W-:-:S05]  /*10f0*/  USHF.L.U32 UR28, UR10, 0x9, URZ ;  /* 0x000000090a1c7899 */ /* 0x000fca00080006ff */
[----:B------:R-:W3:Y:S01]  /*1100*/  F2I.U32.TRUNC.NTZ R2, R2 ;  /* 0x0000000200027305 */ /* 0x000ee2000020f000 */
[----:B--2---:R-:W-:Y:S02]  /*1110*/  R2UR UR4, R3 ;  /* 0x00000000030472ca */ /* 0x004fe400000e0000 */
[----:B---3--:R-:W-:Y:S02]  /*1120*/  R2UR UR6, R2 ;  /* 0x00000000020672ca */ /* 0x008fe400000e0000 */
[----:B------:R-:W-:-:S09]  /*1130*/  PRMT R2, RZ, 0x7610, R2 ;  /* 0x00007610ff027816 */ /* 0x000fd20000000002 */
[----:B------:R-:W-:-:S04]  /*1140*/  UIADD3 UR5, UPT, UPT, -UR4, URZ, URZ ;  /* 0x000000ff04057290 */ /* 0x000fc8000fffe1ff */
[----:B------:R-:W-:Y:S02]  /*1150*/  UIMAD UR5, UR9, UR5, UR7 ;  /* 0x00000005090572a4 */ /* 0x000fe4000f8e0207 */
[----:B------:R-:W-:-:S04]  /*1160*/  UIADD3 UR4, UPT, UPT, -UR6, URZ, URZ ;  /* 0x000000ff06047290 */ /* 0x000fc8000fffe1ff */
[----:B------:R-:W-:Y:S01]  /*1170*/  IMAD.U32 R87, RZ, RZ, UR5 ;  /* 0x00000005ff577e24 */ /* 0x000fe2000f8e00ff */
[----:B------:R-:W-:Y:S01]  /*1180*/  UIMAD UR59, UR59, UR4, UR8 ;  /* 0x000000043b3b72a4 */ /* 0x000fe2000f8e0208 */
[----:B-1----:R-:W-:Y:S11]  /*1190*/  BRA.U UP4, `(.L_x_18) ;  /* 0x00000001047c7547 */ /* 0x002ff6000b800000 */
[----:B------:R-:W-:Y:S01]  /*11a0*/  UISETP.NE.AND UP0, UPT, UR59, 0x1, UPT ;  /* 0x000000013b00788c */ /* 0x000fe2000bf05270 */
[----:B------:R-:W-:Y:S01]  /*11b0*/  R2UR UR8, R87 ;  /* 0x00000000570872ca */ /* 0x000fe200000e0000 */
[----:B------:R-:W-:Y:S02]  /*11c0*/  UISETP.NE.AND UP1, UPT, UR59, 0x2, UPT ;  /* 0x000000023b00788c */ /* 0x000fe4000bf25270 */
[----:B------:R-:W-:Y:S02]  /*11d0*/  USEL UR5, URZ, 0x2, UP0 ;  /* 0x00000002ff057887 */ /* 0x000fe40008000000 */
[----:B------:R-:W-:Y:S02]  /*11e0*/  UISETP.NE.AND UP0, UPT, UR59, 0x3, UPT ;  /* 0x000000033b00788c */ /* 0x000fe4000bf05270 */
[----:B------:R-:W-:Y:S02]  /*11f0*/  USEL UR4, URZ, 0x4, UP1 ;  /* 0x00000004ff047887 */ /* 0x000fe40008800000 */
[----:B------:R-:W-:-:S02]  /*1200*/  UISETP.NE.AND UP1, UPT, UR59, 0x4, UPT ;  /* 0x000000043b00788c */ /* 0x000fc4000bf25270 */
[----:B------:R-:W-:Y:S02]  /*1210*/  USEL UR7, URZ, 0x8, UP0 ;  /* 0x00000008ff077887 */ /* 0x000fe40008000000 */
[----:B------:R-:W-:Y:S02]  /*1220*/  UISETP.NE.AND UP0, UPT, UR59, 0x5, UPT ;  /* 0x000000053b00788c */ /* 0x000fe4000bf05270 */
[----:B------:R-:W-:Y:S02]  /*1230*/  USEL UR6, URZ, 0x10, UP1 ;  /* 0x00000010ff067887 */ /* 0x000fe40008800000 */
[----:B------:R-:W-:Y:S02]  /*1240*/  UISETP.NE.AND UP1, UPT, UR59, 0x6, UPT ;  /* 0x000000063b00788c */ /* 0x000fe4000bf25270 */
[----:B------:R-:W-:Y:S02]  /*1250*/  USEL UR11, URZ, 0x20, UP0 ;  /* 0x00000020ff0b7887 */ /* 0x000fe40008000000 */
[----:B------:R-:W-:-:S02]  /*1260*/  UISETP.NE.AND UP0, UPT, UR59, 0x7, UPT ;  /* 0x000000073b00788c */ /* 0x000fc4000bf05270 */
[----:B------:R-:W-:Y:S02]  /*1270*/  USEL UR12, URZ, 0x40, UP1 ;  /* 0x00000040ff0c7887 */ /* 0x000fe40008800000 */
[----:B------:R-:W-:Y:S02]  /*1280*/  UISETP.NE.AND UP1, UPT, UR59, URZ, UPT ;  /* 0x000000ff3b00728c */ /* 0x000fe4000bf25270 */
[----:B------:R-:W-:Y:S02]  /*1290*/  USEL UR13, URZ, 0x80, UP0 ;  /* 0x00000080ff0d7887 */ /* 0x000fe40008000000 */
[----:B------:R-:W-:Y:S02]  /*12a0*/  UISETP.NE.AND UP0, UPT, UR8, URZ, UPT ;  /* 0x000000ff0800728c */ /* 0x000fe4000bf05270 */
[----:B------:R-:W-:Y:S02]  /*12b0*/  UISETP.EQ.OR UP1, UPT, UR8, URZ, !UP1 ;  /* 0x000000ff0800728c */ /* 0x000fe4000cf22670 */
[----:B------:R-:W-:-:S02]  /*12c0*/  USEL UR9, UR5, 0x2, UP0 ;  /* 0x0000000205097887 */ /* 0x000fc40008000000 */
[----:B------:R-:W-:Y:S02]  /*12d0*/  USEL UR4, UR4, 0x4, UP0 ;  /* 0x0000000404047887 */ /* 0x000fe40008000000 */
[----:B------:R-:W-:Y:S02]  /*12e0*/  USEL UR5, URZ, 0x1, !UP1 ;  /* 0x00000001ff057887 */ /* 0x000fe4000c800000 */
[----:B------:R-:W-:Y:S02]  /*12f0*/  USEL UR10, UR7, 0x8, UP0 ;  /* 0x00000008070a7887 */ /* 0x000fe40008000000 */
[----:B------:R-:W-:Y:S02]  /*1300*/  USEL UR8, UR6, 0x10, UP0 ;  /* 0x0000001006087887 */ /* 0x000fe40008000000 */
[----:B------:R-:W-:Y:S02]  /*1310*/  UIADD3 UR4, UPT, UPT, UR4, UR9, UR5 ;  /* 0x0000000904047290 */ /* 0x000fe4000fffe005 */
[----:B------:R-:W-:-:S02]  /*1320*/  USEL UR7, UR11, 0x20, UP0 ;  /* 0x000000200b077887 */ /* 0x000fc40008000000 */
[----:B------:R-:W-:Y:S02]  /*1330*/  USEL UR6, UR12, 0x40, UP0 ;  /* 0x000000400c067887 */ /* 0x000fe40008000000 */
[----:B------:R-:W-:Y:S02]  /*1340*/  UIADD3 UR4, UPT, UPT, UR8, UR10, UR4 ;  /* 0x0000000a08047290 */ /* 0x000fe4000fffe004 */
[----:B------:R-:W-:Y:S02]  /*1350*/  USEL UR5, UR13, 0x80, UP0 ;  /* 0x000000800d057887 */ /* 0x000fe40008000000 */
[----:B------:R-:W-:-:S04]  /*1360*/  UIADD3 UR4, UPT, UPT, UR6, UR7, UR4 ;  /* 0x0000000706047290 */ /* 0x000fc8000fffe004 */
[----:B------:R-:W-:-:S06]  /*1370*/  UIADD3 UR4, UPT, UPT, UR4, UR5, URZ ;  /* 0x0000000504047290 */ /* 0x000fcc000fffe0ff */
[----:B------:R-:W-:Y:S02]  /*1380*/  MOV R2, UR4 ;  /* 0x0000000400027c02 */ /* 0x000fe40008000f00 */
.L_x_18:
[----:B------:R-:W-:Y:S05]  /*1390*/  BRA.U !UP2, `(.L_x_19) ;  /* 0x000000010ad47547 */ /* 0x000fea000b800000 */
[----:B------:R-:W1:Y:S01]  /*13a0*/  LDCU.128 UR12, c[0x0][0xb10] ;  /* 0x00016200ff0c77ac */ /* 0x000e620008000c00 */
[----:B------:R-:W2:Y:S01]  /*13b0*/  LDCU UR6, c[0x0][0x370] ;  /* 0x00006e00ff0677ac */ /* 0x000ea20008000800 */
[----:B------:R-:W3:Y:S01]  /*13c0*/  LDCU UR5, c[0x0][0x374] ;  /* 0x00006e80ff0577ac */ /* 0x000ee20008000800 */
[----:B------:R-:W4:Y:S01]  /*13d0*/  LDCU UR26, c[0x0][0xb0c] ;  /* 0x00016180ff1a77ac */ /* 0x000f220008000800 */
[----:B------:R-:W4:Y:S01]  /*13e0*/  LDCU UR4, c[0x0][0xb20] ;  /* 0x00016400ff0477ac */ /* 0x000f220008000800 */
[----:B------:R-:W4:Y:S01]  /*13f0*/  LDCU.64 UR8, c[0x0][0xb28] ;  /* 0x00016500ff0877ac */ /* 0x000f220008000a00 */
[----:B-1----:R-:W-:Y:S02]  /*1400*/  UISETP.NE.AND UP0, UPT, UR14, 0x1, UPT ;  /* 0x000000010e00788c */ /* 0x002fe4000bf05270 */
[----:B---3--:R-:W-:Y:S02]  /*1410*/  UIMAD.WIDE.U32 UR10, UR5, UR15, URZ ;  /* 0x0000000f050a72a5 */ /* 0x008fe4000f8e00ff */
[----:B--2---:R-:W-:-:S02]  /*1420*/  UIMAD.WIDE.U32 UR22, UR6, UR12, URZ ;  /* 0x0000000c061672a5 */ /* 0x004fc4000f8e00ff */
[----:B----4-:R-:W-:Y:S02]  /*1430*/  UISETP.NE.AND UP1, UPT, UR26, 0x1, UPT ;  /* 0x000000011a00788c */ /* 0x010fe4000bf25270 */
[----:B------:R-:W-:Y:S01]  /*1440*/  UISETP.NE.AND UP2, UPT, UR21, 0x1, UPT ;  /* 0x000000011500788c */ /* 0x000fe2000bf45270 */
[----:B------:R-:W-:Y:S02]  /*1450*/  UMOV UR10, UR11 ;  /* 0x0000000b000a7c82 */ /* 0x000fe40008000000 */
[----:B------:R-:W-:Y:S01]  /*1460*/  UMOV UR22, UR23 ;  /* 0x0000001700167c82 */ /* 0x000fe20008000000 */
[----:B------:R-:W-:Y:S02]  /*1470*/  @UP0 USHF.R.U32.HI UR5, URZ, UR4, UR10 ;  /* 0x00000004ff050299 */ /* 0x000fe4000801160a */
[----:B------:R-:W-:Y:S02]  /*1480*/  UIMAD.WIDE.U32 UR24, UR20, UR15, URZ ;  /* 0x0000000f141872a5 */ /* 0x000fe4000f8e00ff */
[----:B------:R-:W-:-:S02]  /*1490*/  UIMAD.WIDE.U32 UR10, UR5, UR8, URZ ;  /* 0x00000008050a72a5 */ /* 0x000fc4000f8e00ff */
[----:B------:R-:W-:Y:S02]  /*14a0*/  @UP1 USHF.R.U32.HI UR6, URZ, UR13, UR22 ;  /* 0x0000000dff061299 */ /* 0x000fe40008011616 */
[----:B------:R-:W-:Y:S02]  /*14b0*/  UIMAD.WIDE.U32 UR18, UR16, UR12, URZ ;  /* 0x0000000c101272a5 */ /* 0x000fe4000f8e00ff */
[----:B------:R-:W-:Y:S01]  /*14c0*/  UIMAD.WIDE.U32 UR22, UR6, UR8, URZ ;  /* 0x00000008061672a5 */ /* 0x000fe2000f8e00ff */
[----:B------:R-:W-:Y:S01]  /*14d0*/  UMOV UR24, UR25 ;  /* 0x0000001900187c82 */ /* 0x000fe20008000000 */
[----:B------:R-:W-:Y:S01]  /*14e0*/  UMOV UR10, UR11 ;  /* 0x0000000b000a7c82 */ /* 0x000fe20008000000 */
[----:B------:R-:W-:Y:S02]  /*14f0*/  USHF.R.U32.HI UR24, URZ, UR4, UR24 ;  /* 0x00000004ff187299 */ /* 0x000fe40008011618 */
[----:B------:R-:W-:Y:S02]  /*1500*/  @UP2 USHF.R.U32.HI UR5, URZ, UR9, UR10 ;  /* 0x00000009ff052299 */ /* 0x000fe4000801160a */
[----:B------:R-:W-:Y:S01]  /*1510*/  UMOV UR7, UR23 ;  /* 0x0000001700077c82 */ /* 0x000fe20008000000 */
[----:B------:R-:W-:Y:S01]  /*1520*/  UMOV UR18, UR19 ;  /* 0x0000001300127c82 */ /* 0x000fe20008000000 */
[----:B------:R-:W-:-:S02]  /*1530*/  @UP2 USHF.R.U32.HI UR6, URZ, UR9, UR7 ;  /* 0x00000009ff062299 */ /* 0x000fc40008011607 */
[----:B------:R-:W-:Y:S02]  /*1540*/  USHF.R.U32.HI UR18, URZ, UR13, UR18 ;  /* 0x0000000dff127299 */ /* 0x000fe40008011612 */
[----:B------:R-:W-:Y:S02]  /*1550*/  USEL UR4, UR20, UR24, !UP0 ;  /* 0x0000001814047287 */ /* 0x000fe4000c000000 */
[----:B------:R-:W-:Y:S02]  /*1560*/  UIMAD UR7, UR5, UR21, URZ ;  /* 0x00000015050772a4 */ /* 0x000fe4000f8e02ff */
[----:B------:R-:W-:Y:S02]  /*1570*/  USEL UR5, UR16, UR18, !UP1 ;  /* 0x0000001210057287 */ /* 0x000fe4000c800000 */
[----:B------:R-:W-:Y:S02]  /*1580*/  UIMAD UR12, UR6, UR21, URZ ;  /* 0x00000015060c72a4 */ /* 0x000fe4000f8e02ff */
[----:B------:R-:W-:-:S02]  /*1590*/  UISETP.GE.AND UP0, UPT, UR4, UR7, UPT ;  /* 0x000000070400728c */ /* 0x000fc4000bf06270 */
[----:B------:R-:W-:Y:S02]  /*15a0*/  UIMAD.WIDE.U32 UR10, UR4, UR8, URZ ;  /* 0x00000008040a72a5 */ /* 0x000fe4000f8e00ff */
[----:B------:R-:W-:Y:S02]  /*15b0*/  UISETP.GE.OR UP0, UPT, UR5, UR12, UP0 ;  /* 0x0000000c0500728c */ /* 0x000fe40008706670 */
[----:B------:R-:W-:Y:S02]  /*15c0*/  UIMAD.WIDE.U32 UR12, UR5, UR8, URZ ;  /* 0x00000008050c72a5 */ /* 0x000fe4000f8e00ff */
[----:B------:R-:W-:Y:S01]  /*15d0*/  UIADD3 UR10, UPT, UPT, -UR4, URZ, URZ ;  /* 0x000000ff040a7290 */ /* 0x000fe2000fffe1ff */
[----:B------:R-:W-:Y:S01]  /*15e0*/  UMOV UR8, UR11 ;  /* 0x0000000b00087c82 */ /* 0x000fe20008000000 */
[----:B------:R-:W-:Y:S02]  /*15f0*/  UIADD3 UR11, UPT, UPT, -UR5, URZ, URZ ;  /* 0x000000ff050b7290 */ /* 0x000fe4000fffe1ff */
[----:B------:R-:W-:-:S03]  /*1600*/  USHF.R.U32.HI UR8, URZ, UR9, UR8 ;  /* 0x00000009ff087299 */ /* 0x000fc60008011608 */
[----:B------:R-:W-:Y:S01]  /*1610*/  @!UP0 UMOV UR7, UR13 ;  /* 0x0000000d00078c82 */ /* 0x000fe20008000000 */
[----:B------:R-:W-:Y:S02]  /*1620*/  UIMAD UR20, UR14, UR10, UR20 ;  /* 0x0000000a0e1472a4 */ /* 0x000fe4000f8e0214 */
[----:B------:R-:W-:Y:S02]  /*1630*/  USEL UR8, UR4, UR8, !UP2 ;  /* 0x0000000804087287 */ /* 0x000fe4000d000000 */
[----:B------:R-:W-:Y:S02]  /*1640*/  @!UP0 USHF.R.U32.HI UR7, URZ, UR9, UR7 ;  /* 0x00000009ff078299 */ /* 0x000fe40008011607 */
[----:B------:R-:W-:Y:S02]  /*1650*/  UIADD3 UR9, UPT, UPT, -UR8, URZ, URZ ;  /* 0x000000ff08097290 */ /* 0x000fe4000fffe1ff */
[----:B------:R-:W-:Y:S02]  /*1660*/  @!UP0 USEL UR7, UR5, UR7, !UP2 ;  /* 0x0000000705078287 */ /* 0x000fe4000d000000 */
[----:B------:R-:W-:-:S02]  /*1670*/  UIMAD UR9, UR21, UR9, UR4 ;  /* 0x00000009150972a4 */ /* 0x000fc4000f8e0204 */
[----:B------:R-:W-:Y:S02]  /*1680*/  @!UP0 UIADD3 UR8, UPT, UPT, UR8, -UR7, URZ ;  /* 0x8000000708088290 */ /* 0x000fe4000fffe0ff */
[----:B------:R-:W-:Y:S02]  /*1690*/  @!UP0 UIMAD UR6, UR9, UR6, UR7 ;  /* 0x00000006090682a4 */ /* 0x000fe4000f8e0207 */
[----:B------:R-:W-:Y:S02]  /*16a0*/  @!UP0 UIMAD UR4, UR8, UR21, UR5 ;  /* 0x00000015080482a4 */ /* 0x000fe4000f8e0205 */
[----:B------:R-:W-:Y:S02]  /*16b0*/  UIMAD UR16, UR26, UR11, UR16 ;  /* 0x0000000b1a1072a4 */ /* 0x000fe4000f8e0210 */
[----:B------:R-:W-:Y:S01]  /*16c0*/  UIMAD UR20, UR4, UR14, UR20 ;  /* 0x0000000e041472a4 */ /* 0x000fe2000f8e0214 */
[----:B------:R-:W-:Y:S02]  /*16d0*/  @!UP0 UMOV UR5, UR6 ;  /* 0x0000000600058c82 */ /* 0x000fe40008000000 */
[----:B------:R-:W-:-:S12]  /*16e0*/  UIMAD UR16, UR5, UR26, UR16 ;  /* 0x0000001a051072a4 */ /* 0x000fd8000f8e0210 */
.L_x_19:
[----:B------:R-:W-:Y:S02]  /*16f0*/  UISETP.NE.AND UP1, UPT, UR27, 0x1, UPT ;  /* 0x000000011b00788c */ /* 0x000fe4000bf25270 */
[----:B------:R-:W-:Y:S02]  /*1700*/  UISETP.NE.AND UP0, UPT, UR17, 0x2, UPT ;  /* 0x000000021100788c */ /* 0x000fe4000bf05270 */
[----:B------:R-:W-:-:S05]  /*1710*/  ULOP3.LUT UR28, UR28, 0xe00, URZ, 0xc0, !UPT ;  /* 0x00000e001c1c7892 */ /* 0x000fca000f8ec0ff */
[----:B------:R-:W-:Y:S07]  /*1720*/  BRA.U UP1, `(.L_x_20) ;  /* 0x0000000101447547 */ /* 0x000fee000b800000 */
[----:B------:R-:W1:Y:S01]  /*1730*/  LDCU.128 UR8, c[0x0][0xb10] ;  /* 0x00016200ff0877ac */ /* 0x000e620008000c00 */
[----:B------:R-:W2:Y:S01]  /*1740*/  LDCU UR12, c[0x0][0xb0c] ;  /* 0x00016180ff0c77ac */ /* 0x000ea20008000800 */
[----:B------:R-:W3:Y:S01]  /*1750*/  LDCU UR13, c[0x0][0xb20] ;  /* 0x00016400ff0d77ac */ /* 0x000ee20008000800 */
[----:B-1----:R-:W-:Y:S02]  /*1760*/  UIMAD.WIDE.U32 UR6, UR16, UR8, URZ ;  /* 0x00000008100672a5 */ /* 0x002fe4000f8e00ff */
[----:B------:R-:W-:Y:S02]  /*1770*/  UIMAD.WIDE.U32 UR4, UR20, UR11, URZ ;  /* 0x0000000b140472a5 */ /* 0x000fe4000f8e00ff */
[----:B--2---:R-:W-:Y:S02]  /*1780*/  UISETP.NE.AND UP2, UPT, UR12, 0x1, UPT ;  /* 0x000000010c00788c */ /* 0x004fe4000bf45270 */
[----:B------:R-:W-:Y:S01]  /*1790*/  UISETP.NE.AND UP1, UPT, UR10, 0x1, UPT ;  /* 0x000000010a00788c */ /* 0x000fe2000bf25270 */
[----:B------:R-:W-:-:S02]  /*17a0*/  UMOV UR6, UR7 ;  /* 0x0000000700067c82 */ /* 0x000fc40008000000 */
[----:B------:R-:W-:Y:S01]  /*17b0*/  UMOV UR4, UR5 ;  /* 0x0000000500047c82 */ /* 0x000fe20008000000 */
[----:B------:R-:W-:Y:S02]  /*17c0*/  USHF.R.U32.HI UR6, URZ, UR9, UR6 ;  /* 0x00000009ff067299 */ /* 0x000fe40008011606 */
[----:B---3--:R-:W-:Y:S02]  /*17d0*/  USHF.R.U32.HI UR4, URZ, UR13, UR4 ;  /* 0x0000000dff047299 */ /* 0x008fe40008011604 */
[----:B------:R-:W-:Y:S02]  /*17e0*/  USEL UR5, UR16, UR6, !UP2 ;  /* 0x0000000610057287 */ /* 0x000fe4000d000000 */
[----:B------:R-:W-:-:S04]  /*17f0*/  USEL UR4, UR20, UR4, !UP1 ;  /* 0x0000000414047287 */ /* 0x000fc8000c800000 */
[----:B------:R-:W-:Y:S02]  /*1800*/  UIADD3 UR6, UPT, UPT, UR5, -UR4, URZ ;  /* 0x8000000405067290 */ /* 0x000fe4000fffe0ff */
[----:B------:R-:W-:Y:S02]  /*1810*/  UIADD3 UR4, UPT, UPT, -UR5, UR4, URZ ;  /* 0x0000000405047290 */ /* 0x000fe4000fffe1ff */
[----:B------:R-:W-:Y:S02]  /*1820*/  UIMAD UR20, UR6, UR10, UR20 ;  /* 0x0000000a061472a4 */ /* 0x000fe4000f8e0214 */
[----:B------:R-:W-:-:S12]  /*1830*/  UIMAD UR16, UR4, UR12, UR16 ;  /* 0x0000000c041072a4 */ /* 0x000fd8000f8e0210 */
.L_x_20:
[----:B------:R-:W-:Y:S05]  /*1840*/  BRA.U !UP5, `(.L_x_21) ;  /* 0x000000010d0c7547 */ /* 0x000fea000b800000 */
[----:B------:R-:W-:Y:S01]  /*1850*/  UCGABAR_WAIT ;  /* 0x0000000000007dc7 */ /* 0x000fe20008000000 */
[----:B------:R-:W-:Y:S01]  /*1860*/  CCTL.IVALL ;  /* 0x00000000ff00798f */ /* 0x000fe20002000000 */
[----:B------:R-:W-:Y:S05]  /*1870*/  BRA `(.L_x_22) ;  /* 0x0000000000047947 */ /* 0x000fea0003800000 */
.L_x_21:
[----:B------:R-:W-:Y:S06]  /*1880*/  BAR.SYNC.DEFER_BLOCKING 0x0 ;  /* 0x0000000000007b1d */ /* 0x000fec0000010000 */
.L_x_22:
[----:B------:R-:W-:Y:S05]  /*1890*/  BRA.U UP0, `(.L_x_23) ;  /* 0x0000001500907547 */ /* 0x000fea000b800000 */
[----:B------:R-:W1:Y:S01]  /*18a0*/  LDCU UR6, c[0x0][0x38c] ;  /* 0x00007180ff0677ac */ /* 0x000e620008000800 */
[----:B------:R-:W2:Y:S01]  /*18b0*/  S2UR UR8, SR_CgaCtaId ;  /* 0x00000000000879c3 */ /* 0x000ea20000008800 */
[----:B------:R-:W-:Y:S01]  /*18c0*/  PLOP3.LUT P1, PT, PT, PT, UP3, 0x80, 0x8 ;  /* 0x000000000008781c */ /* 0x000fe20003f2f038 */
[----:B------:R-:W-:Y:S01]  /*18d0*/  IMAD.MOV.U32 R12, RZ, RZ, 0x1 ;  /* 0x00000001ff0c7424 */ /* 0x000fe200078e00ff */
[----:B------:R-:W-:Y:S01]  /*18e0*/  UMOV UR7, 0x400 ;  /* 0x0000040000077882 */ /* 0x000fe20000000000 */
[----:B------:R-:W-:Y:S01]  /*18f0*/  UISETP.NE.AND UP1, UPT, UR17, URZ, UPT ;  /* 0x000000ff1100728c */ /* 0x000fe2000bf25270 */
[----:B------:R-:W-:Y:S02]  /*1900*/  ISETP.EQ.OR P2, PT, R0, RZ, P3 ;  /* 0x000000ff0000720c */ /* 0x000fe40001f42670 */
[----:B------:R-:W-:Y:S02]  /*1910*/  CS2R R10, SRZ ;  /* 0x00000000000a7805 */ /* 0x000fe4000001ff00 */
[----:B------:R-:W-:Y:S01]  /*1920*/  PLOP3.LUT P1, PT, P1, PT, PT, 0x8, 0x80 ;  /* 0x000000000080781c */ /* 0x000fe20000f2e170 */
[----:B------:R-:W-:Y:S01]  /*1930*/  IMAD.MOV.U32 R9, RZ, RZ, RZ ;  /* 0x000000ffff097224 */ /* 0x000fe200078e00ff */
[----:B------:R-:W3:Y:S01]  /*1940*/  LDCU UR40, c[0x0][0x370] ;  /* 0x00006e00ff2877ac */ /* 0x000ee20008000800 */
[----:B------:R-:W-:Y:S01]  /*1950*/  IMAD.MOV.U32 R8, RZ, RZ, 0x1 ;  /* 0x00000001ff087424 */ /* 0x000fe200078e00ff */
[----:B------:R-:W4:Y:S01]  /*1960*/  LDCU.64 UR26, c[0x0][0x348] ;  /* 0x00006900ff1a77ac */ /* 0x000f220008000a00 */
[----:B-1----:R-:W-:-:S02]  /*1970*/  UIADD3 UR5, UPT, UPT, UR6, 0x3f, URZ ;  /* 0x0000003f06057890 */ /* 0x002fc4000fffe0ff */
[----:B------:R-:W-:Y:S02]  /*1980*/  USHF.R.U32.HI UR45, URZ, 0x6, UR28 ;  /* 0x00000006ff2d7899 */ /* 0x000fe4000801161c */
[----:B------:R-:W-:Y:S02]  /*1990*/  USHF.R.S32.HI UR4, URZ, 0x1f, UR5 ;  /* 0x0000001fff047899 */ /* 0x000fe40008011405 */
[----:B------:R-:W-:Y:S02]  /*19a0*/  UIADD3 UR46, UPT, UPT, UR6, 0x7e, URZ ;  /* 0x0000007e062e7890 */ /* 0x000fe4000fffe0ff */
[----:B------:R-:W-:Y:S02]  /*19b0*/  ULEA.HI UR4, UR4, UR5, URZ, 0x6 ;  /* 0x0000000504047291 */ /* 0x000fe4000f8f30ff */
[----:B--2---:R-:W-:Y:S02]  /*19c0*/  ULEA UR7, UR8, UR7, 0x18 ;  /* 0x0000000708077291 */ /* 0x004fe4000f8ec0ff */
[----:B------:R-:W-:-:S02]  /*19d0*/  USHF.R.S32.HI UR43, URZ, 0x6, UR4 ;  /* 0x00000006ff2b7899 */ /* 0x000fc40008011404 */
[----:B------:R-:W-:Y:S02]  /*19e0*/  UIADD3 UR4, UPT, UPT, UR6, -0x1, URZ ;  /* 0xffffffff06047890 */ /* 0x000fe4000fffe0ff */
[----:B------:R-:W-:Y:S02]  /*19f0*/  UISETP.LT.U32.AND UP0, UPT, UR43, 0xa, UPT ;  /* 0x0000000a2b00788c */ /* 0x000fe4000bf01070 */
[----:B------:R-:W-:Y:S02]  /*1a00*/  UISETP.GE.U32.AND UP2, UPT, UR4, -0x7f, UPT ;  /* 0xffffff810400788c */ /* 0x000fe4000bf46070 */
[----:B------:R-:W-:Y:S01]  /*1a10*/  USEL UR41, UR43, 0xa, UP0 ;  /* 0x0000000a2b297887 */ /* 0x000fe20008000000 */
[----:B------:R-:W1:Y:S03]  /*1a20*/  LDCU UR39, c[0x0][0x374] ;  /* 0x00006e80ff2777ac */ /* 0x000e660008000800 */
[----:B------:R-:W-:-:S02]  /*1a30*/  UIADD3 UR21, UPT, UPT, UR41, -0x1, URZ ;  /* 0xffffffff29157890 */ /* 0x000fc4000fffe0ff */
[----:B------:R-:W-:-:S03]  /*1a40*/  USEL UR24, UR48, 0x2, UP1 ;  /* 0x0000000230187887 */ /* 0x000fc60008800000 */
[----:B------:R-:W-:Y:S02]  /*1a50*/  @UP2 UIADD3 UR21, UPT, UPT, UR41, URZ, URZ ;  /* 0x000000ff29152290 */ /* 0x000fe4000fffe0ff */
[----:B------:R-:W-:Y:S02]  /*1a60*/  UIADD3 UR29, UPT, UPT, UR7, 0x6400, UR28 ;  /* 0x00006400071d7890 */ /* 0x000fe4000fffe01c */
[----:B------:R-:W-:Y:S02]  /*1a70*/  UIADD3 UR44, UPT, UPT, UR43, -UR41, URZ ;  /* 0x800000292b2c7290 */ /* 0x000fe4000fffe0ff */
[----:B------:R-:W-:Y:S01]  /*1a80*/  UIADD3 UR21, UPT, UPT, UR21, 0x1, URZ ;  /* 0x0000000115157890 */ /* 0x000fe2000fffe0ff */
[----:B---34-:R-:W-:-:S11]  /*1a90*/  UMOV UR5, URZ ;  /* 0x000000ff00057c82 */ /* 0x018fd60008000000 */
.L_x_43:
[----:B------:R-:W2:Y:S02]  /*1aa0*/  S2UR UR4, SR_CgaCtaId ;  /* 0x00000000000479c3 */ /* 0x000ea40000008800 */
[----:B--2---:R-:W-:-:S09]  /*1ab0*/  UISETP.NE.AND UP0, UPT, UR4, URZ, UPT ;  /* 0x000000ff0400728c */ /* 0x004fd2000bf05270 */
[----:B-1----:R-:W-:Y:S05]  /*1ac0*/  BRA.U UP0, `(.L_x_24) ;  /* 0x0000000100287547 */ /* 0x002fea000b800000 */
[----:B------:R-:W-:Y:S02]  /*1ad0*/  LEA R0, R9, UR7, 0x3 ;  /* 0x0000000709007c11 */ /* 0x000fe4000f8e18ff */
[----:B------:R-:W-:-:S04]  /*1ae0*/  SHF.L.U32 R3, R8, 0x1f, RZ ;  /* 0x0000001f08037819 */ /* 0x000fc800000006ff */
[----:B------:R-:W2:Y:S02]  /*1af0*/  SYNCS.PHASECHK.TRANS64.TRYWAIT P0, [R0+URZ+0x160], R3 ;  /* 0x00016003000075a7 */ /* 0x000ea400080011ff */
[----:B--2---:R-:W-:Y:S05]  /*1b00*/  @!P0 BRA `(.L_x_25) ;  /* 0x00000080002c8947 */ /* 0x004fea0003800000 */
.L_x_139:
[----:B------:R3:W-:Y:S01]  /*1b10*/  SYNCS.ARRIVE.TRANS64.A1T0 RZ, [R0+URZ+0x150], RZ ;  /* 0x000150ff00ff79a7 */ /* 0x0007e200081000ff */
[----:B------:R-:W-:-:S05]  /*1b20*/  VIADD R9, R9, 0x1 ;  /* 0x0000000109097836 */ /* 0x000fca0000000000 */
[----:B------:R-:W-:-:S04]  /*1b30*/  ISETP.NE.AND P0, PT, R9, 0x2, PT ;  /* 0x000000020900780c */ /* 0x000fc80003f05270 */
[----:B--2---:R-:W-:Y:S02]  /*1b40*/  SEL R3, RZ, 0x1, P0 ;  /* 0x00000001ff037807 */ /* 0x004fe40000000000 */
[----:B------:R-:W-:Y:S02]  /*1b50*/  SEL R9, R9, RZ, P0 ;  /* 0x000000ff09097207 */ /* 0x000fe40000000000 */
[----:B------:R-:W-:-:S07]  /*1b60*/  LOP3.LUT R8, R8, R3, RZ, 0x3c, !PT ;  /* 0x0000000308087212 */ /* 0x000fce00078e3cff */
.L_x_24:
[----:B------:R-:W-:Y:S01]  /*1b70*/  ULEA UR4, UR5, UR7, 0x3 ;  /* 0x0000000705047291 */ /* 0x000fe2000f8e18ff */
[----:B---3--:R-:W-:Y:S01]  /*1b80*/  SHF.L.U32 R0, R12, 0x1f, RZ ;  /* 0x0000001f0c007819 */ /* 0x008fe200000006ff */
[----:B------:R-:W-:Y:S02]  /*1b90*/  UISETP.GE.U32.AND UP0, UPT, UR46, 0x7f, UPT ;  /* 0x0000007f2e00788c */ /* 0x000fe4000bf06070 */
[----:B------:R-:W-:Y:S02]  /*1ba0*/  USHF.L.U32 UR11, UR20, 0x8, URZ ;  /* 0x00000008140b7899 */ /* 0x000fe400080006ff */
[----:B------:R-:W-:Y:S01]  /*1bb0*/  ULEA UR35, UR16, UR45, 0x6 ;  /* 0x0000002d10237291 */ /* 0x000fe2000f8e30ff */
[----:B------:R-:W-:Y:S02]  /*1bc0*/  UMOV UR13, URZ ;  /* 0x000000ff000d7c82 */ /* 0x000fe40008000000 */
[----:B------:R2:W3:Y:S02]  /*1bd0*/  SYNCS.PHASECHK.TRANS64.TRYWAIT P0, [UR4+0x50], R0 ;  /* 0x00005000ff0075a7 */ /* 0x0004e40008001104 */
[----:B------:R-:W-:Y:S07]  /*1be0*/  BRA.U !UP0, `(.L_x_26) ;  /* 0x0000000108bc7547 */ /* 0x000fee000b800000 */
[----:B------:R-:W-:Y:S01]  /*1bf0*/  UMOV UR6, URZ ;  /* 0x000000ff00067c82 */ /* 0x000fe20008000000 */
[----:B------:R-:W-:-:S05]  /*1c00*/  UMOV UR4, UR5 ;  /* 0x0000000500047c82 */ /* 0x000fca0008000000 */
.L_x_32:
[----:B------:R-:W-:Y:S01]  /*1c10*/  ULEA UR33, UR4, UR7, 0x3 ;  /* 0x0000000704217291 */ /* 0x000fe2000f8e18ff */
[----:B---3--:R-:W-:Y:S01]  /*1c20*/  @!P3 MOV R2, 0x5000 ;  /* 0x000050000002b802 */ /* 0x008fe20000000f00 */
[----:B-1-3--:R-:W-:Y:S10]  /*1c30*/  @P0 BRA `(.L_x_27) ;  /* 0x00000000000c0947 */ /* 0x00aff40003800000 */
[----:B------:R-:W-:-:S04]  /*1c40*/  SHF.L.U32 R3, R12, 0x1f, RZ ;  /* 0x0000001f0c037819 */ /* 0x000fc800000006ff */
[----:B------:R-:W3:Y:S02]  /*1c50*/  SYNCS.PHASECHK.TRANS64.TRYWAIT P0, [UR33+0x50], R3 ;  /* 0x00005003ff0075a7 */ /* 0x000ee40008001121 */
[----:B---3--:R-:W-:Y:S05]  /*1c60*/  @!P0 BRA `(.L_x_28) ;  /* 0x0000007c00e88947 */ /* 0x008fea0003800000 */
.L_x_27:
[----:B------:R3:W-:Y:S01]  /*1c70*/  @!P3 SYNCS.ARRIVE.TRANS64 RZ, [UR33], R2 ;  /* 0x00000002ffffb9a7 */ /* 0x0007e20008000021 */
[----:B------:R-:W-:-:S04]  /*1c80*/  ULOP3.LUT UR5, UR24, 0x2, URZ, 0xfc, !UPT ;  /* 0x0000000218057892 */ /* 0x000fc8000f8efcff */
[----:B------:R-:W-:-:S09]  /*1c90*/  UISETP.NE.AND UP0, UPT, UR5, 0x2, UPT ;  /* 0x000000020500788c */ /* 0x000fd2000bf05270 */
[----:B------:R-:W-:Y:S05]  /*1ca0*/  BRA.U UP0, `(.L_x_29) ;  /* 0x0000000100047547 */ /* 0x000fea000b800000 */
[----:B-1----:R-:W-:Y:S05]  /*1cb0*/  BPT.TRAP 0x1 ;  /* 0x000000040000795c */ /* 0x002fea0000300000 */
.L_x_29:
[----:B------:R-:W-:Y:S04]  /*1cc0*/  BSSY.RECONVERGENT B0, `(.L_x_30) ;  /* 0x0000003000007945 */ /* 0x000fe80003800200 */
[----:B------:R-:W-:Y:S05]  /*1cd0*/  @P2 BRA `(.L_x_31) ;  /* 0x0000000000042947 */ /* 0x000fea0003800000 */
[----:B-1----:R-:W-:Y:S05]  /*1ce0*/  BPT.TRAP 0x1 ;  /* 0x000000040000795c */ /* 0x002fea0000300000 */
.L_x_31:
[----:B-1----:R-:W-:Y:S05]  /*1cf0*/  BSYNC.RECONVERGENT B0 ;  /* 0x0000000000007941 */ /* 0x002fea0003800200 */
.L_x_30:
[----:B------:R-:W-:Y:S02]  /*1d00*/  UIADD3 UR5, UPT, UPT, UR4, 0x1, URZ ;  /* 0x0000000104057890 */ /* 0x000fe4000fffe0ff */
[----:B------:R-:W-:Y:S02]  /*1d10*/  ULEA UR32, UR4, UR28, 0xc ;  /* 0x0000001c04207291 */ /* 0x000fe4000f8e60ff */
[----:B------:R-:W-:Y:S02]  /*1d20*/  UISETP.NE.AND UP0, UPT, UR5, 0xa, UPT ;  /* 0x0000000a0500788c */ /* 0x000fe4000bf05270 */
[----:B------:R-:W-:Y:S02]  /*1d30*/  UIADD3 UR16, UP1, UPT, UR26, 0x80, URZ ;  /* 0x000000801a107890 */ /* 0x000fe4000ff3e0ff */
[----:B------:R-:W-:Y:S02]  /*1d40*/  USEL UR9, URZ, 0x1, UP0 ;  /* 0x00000001ff097887 */ /* 0x000fe40008000000 */
[----:B------:R-:W-:-:S02]  /*1d50*/  USEL UR5, UR5, URZ, UP0 ;  /* 0x000000ff05057287 */ /* 0x000fc40008000000 */
[----:B------:R-:W-:Y:S02]  /*1d60*/  UIADD3 UR14, UP0, UPT, UR26, 0x180, URZ ;  /* 0x000001801a0e7890 */ /* 0x000fe4000ff1e0ff */
[----:B------:R-:W-:Y:S01]  /*1d70*/  ULEA UR8, UR5, UR7, 0x3 ;  /* 0x0000000705087291 */ /* 0x000fe2000f8e18ff */
[----:B------:R-:W-:Y:S01]  /*1d80*/  LOP3.LUT R12, R12, UR9, RZ, 0x3c, !PT ;  /* 0x000000090c0c7c12 */ /* 0x000fe2000f8e3cff */
[----:B------:R-:W-:Y:S02]  /*1d90*/  USHF.L.U32 UR34, UR6, 0x6, URZ ;  /* 0x0000000606227899 */ /* 0x000fe400080006ff */
[----:B------:R-:W-:Y:S01]  /*1da0*/  UIADD3.X UR17, UPT, UPT, URZ, UR27, URZ, UP1, !UPT ;  /* 0x0000001bff117290 */ /* 0x000fe20008ffe4ff */
[----:B--2---:R-:W-:Y:S01]  /*1db0*/  SHF.L.U32 R0, R12, 0x1f, RZ ;  /* 0x0000001f0c007819 */ /* 0x004fe200000006ff */
[----:B------:R-:W-:Y:S02]  /*1dc0*/  UIADD3 UR32, UPT, UPT, UR7, 0x6400, UR32 ;  /* 0x0000640007207890 */ /* 0x000fe4000fffe020 */
[----:B------:R-:W-:Y:S01]  /*1dd0*/  UIADD3.X UR15, UPT, UPT, URZ, UR27, URZ, UP0, !UPT ;  /* 0x0000001bff0f7290 */ /* 0x000fe200087fe4ff */
[----:B------:R4:W1:Y:S01]  /*1de0*/  SYNCS.PHASECHK.TRANS64.TRYWAIT P0, [UR8+0x50], R0 ;  /* 0x00005000ff0075a7 */ /* 0x0008620008001108 */
[----:B------:R-:W-:Y:S01]  /*1df0*/  ULEA UR8, UR4, UR7, 0xe ;  /* 0x0000000704087291 */ /* 0x000fe2000f8e70ff */
[----:B------:R-:W-:Y:S01]  /*1e00*/  UMOV UR13, 0xff0000 ;  /* 0x00ff0000000d7882 */ /* 0x000fe20000000000 */
[----:B------:R-:W-:-:S02]  /*1e10*/  UMOV UR18, 0x0 ;  /* 0x0000000000127882 */ /* 0x000fc40000000000 */
[----:B------:R-:W-:Y:S01]  /*1e20*/  UIADD3 UR8, UPT, UPT, UR8, 0x10400, URZ ;  /* 0x0001040008087890 */ /* 0x000fe2000fffe0ff */
[----:B------:R-:W-:Y:S01]  /*1e30*/  UMOV UR19, 0x10000000 ;  /* 0x1000000000137882 */ /* 0x000fe20000000000 */
[----:B------:R-:W-:Y:S01]  /*1e40*/  UMOV UR12, UR36 ;  /* 0x00000024000c7c82 */ /* 0x000fe20008000000 */
[----:B------:R-:W-:Y:S01]  /*1e50*/  UMOV UR9, UR33 ;  /* 0x0000002100097c82 */ /* 0x000fe20008000000 */
[----:B------:R-:W-:Y:S01]  /*1e60*/  UMOV UR10, UR34 ;  /* 0x00000022000a7c82 */ /* 0x000fe20008000000 */
[----:B------:R2:W-:Y:S01]  /*1e70*/  UTMALDG.3D.MULTICAST [UR32], [UR16], UR13, desc[UR18] ;  /* 0x00001220100073b4 */ /* 0x0005e2000801180d */
[----:B------:R-:W-:Y:S01]  /*1e80*/  UIADD3 UR6, UPT, UPT, UR6, 0x1, URZ ;  /* 0x0000000106067890 */ /* 0x000fe2000fffe0ff */
[----:B------:R-:W-:-:S03]  /*1e90*/  UMOV UR4, UR5 ;  /* 0x0000000500047c82 */ /* 0x000fc60008000000 */
[----:B------:R-:W-:Y:S01]  /*1ea0*/  UISETP.NE.AND UP0, UPT, UR6, UR21, UPT ;  /* 0x000000150600728c */ /* 0x000fe2000bf05270 */
[----:B------:R4:W-:Y:S01]  /*1eb0*/  UTMALDG.3D [UR8], [UR14], desc[UR18] ;  /* 0x000012080e0075b4 */ /* 0x0009e20008011000 */
[----:B--2---:R-:W-:-:S07]  /*1ec0*/  UMOV UR13, UR21 ;  /* 0x00000015000d7c82 */ /* 0x004fce0008000000 */
[----:B----4-:R-:W-:Y:S05]  /*1ed0*/  BRA.U UP0, `(.L_x_32) ;  /* 0xfffffffd004c7547 */ /* 0x010fea000b83ffff */
.L_x_26:
[----:B------:R-:W-:Y:S01]  /*1ee0*/  ULEA UR4, UR5, UR7, 0x3 ;  /* 0x0000000705047291 */ /* 0x000fe2000f8e18ff */
[----:B--2---:R-:W-:Y:S01]  /*1ef0*/  SHF.L.U32 R0, R12, 0x1f, RZ ;  /* 0x0000001f0c007819 */ /* 0x004fe200000006ff */
[----:B------:R-:W-:Y:S01]  /*1f00*/  @!P1 SYNCS.ARRIVE.TRANS64.A1T0 RZ, [UR7+0xe8], RZ ;  /* 0x0000e8ffffff99a7 */ /* 0x000fe20008100007 */
[----:B------:R-:W-:-:S06]  /*1f10*/  UISETP.GT.AND UP0, UPT, UR43, UR41, UPT ;  /* 0x000000292b00728c */ /* 0x000fcc000bf04270 */
[----:B-1-3--:R1:W2:Y:S03]  /*1f20*/  SYNCS.PHASECHK.TRANS64.TRYWAIT P0, [UR4+0x50], R0 ;  /* 0x00005000ff0075a7 */ /* 0x00a2a60008001104 */
[----:B------:R-:W-:Y:S05]  /*1f30*/  BRA.U !UP0, `(.L_x_33) ;  /* 0x0000000108bc7547 */ /* 0x000fea000b800000 */
[----:B------:R-:W-:Y:S01]  /*1f40*/  UIADD3 UR25, UPT, UPT, UR44, UR13, URZ ;  /* 0x0000000d2c197290 */ /* 0x000fe2000fffe0ff */
[----:B------:R-:W-:-:S11]  /*1f50*/  UMOV UR4, UR5 ;  /* 0x0000000500047c82 */ /* 0x000fd60008000000 */
.L_x_39:
[----:B------:R-:W-:Y:S01]  /*1f60*/  ULEA UR17, UR4, UR7, 0x3 ;  /* 0x0000000704117291 */ /* 0x000fe2000f8e18ff */
[----:B--2---:R-:W-:Y:S01]  /*1f70*/  @!P3 MOV R2, 0x5000 ;  /* 0x000050000002b802 */ /* 0x004fe20000000f00 */
[----:B--2-4-:R-:W-:Y:S10]  /*1f80*/  @P0 BRA `(.L_x_34) ;  /* 0x00000000000c0947 */ /* 0x014ff40003800000 */
[----:B------:R-:W-:-:S04]  /*1f90*/  SHF.L.U32 R3, R12, 0x1f, RZ ;  /* 0x0000001f0c037819 */ /* 0x000fc800000006ff */
[----:B------:R-:W2:Y:S02]  /*1fa0*/  SYNCS.PHASECHK.TRANS64.TRYWAIT P0, [UR17+0x50], R3 ;  /* 0x00005003ff0075a7 */ /* 0x000ea40008001111 */
[----:B--2---:R-:W-:Y:S05]  /*1fb0*/  @!P0 BRA `(.L_x_35) ;  /* 0x0000007c002c8947 */ /* 0x004fea0003800000 */
.L_x_34:
[----:B------:R2:W-:Y:S01]  /*1fc0*/  @!P3 SYNCS.ARRIVE.TRANS64 RZ, [UR17], R2 ;  /* 0x00000002ffffb9a7 */ /* 0x0005e20008000011 */
[----:B------:R-:W-:-:S04]  /*1fd0*/  ULOP3.LUT UR5, UR24, 0x2, URZ, 0xfc, !UPT ;  /* 0x0000000218057892 */ /* 0x000fc8000f8efcff */
[----:B------:R-:W-:-:S09]  /*1fe0*/  UISETP.NE.AND UP0, UPT, UR5, 0x2, UPT ;  /* 0x000000020500788c */ /* 0x000fd2000bf05270 */
[----:B------:R-:W-:Y:S05]  /*1ff0*/  BRA.U UP0, `(.L_x_36) ;  /* 0x0000000100047547 */ /* 0x000fea000b800000 */
[----:B------:R-:W-:Y:S05]  /*2000*/  BPT.TRAP 0x1 ;  /* 0x000000040000795c */ /* 0x000fea0000300000 */
.L_x_36:
[----:B------:R-:W-:Y:S04]  /*2010*/  BSSY.RECONVERGENT B0, `(.L_x_37) ;  /* 0x0000003000007945 */ /* 0x000fe80003800200 */
[----:B------:R-:W-:Y:S05]  /*2020*/  @P2 BRA `(.L_x_38) ;  /* 0x0000000000042947 */ /* 0x000fea0003800000 */
[----:B------:R-:W-:Y:S05]  /*2030*/  BPT.TRAP 0x1 ;  /* 0x000000040000795c */ /* 0x000fea0000300000 */
.L_x_38:
[----:B------:R-:W-:Y:S05]  /*2040*/  BSYNC.RECONVERGENT B0 ;  /* 0x0000000000007941 */ /* 0x000fea0003800200 */
.L_x_37:
[----:B------:R-:W-:Y:S02]  /*2050*/  UIADD3 UR5, UPT, UPT, UR4, 0x1, URZ ;  /* 0x0000000104057890 */ /* 0x000fe4000fffe0ff */
[----:B------:R-:W-:Y:S02]  /*2060*/  UIADD3 UR14, UP1, UPT, UR26, 0x80, URZ ;  /* 0x000000801a0e7890 */ /* 0x000fe4000ff3e0ff */
[----:B------:R-:W-:Y:S02]  /*2070*/  UISETP.NE.AND UP0, UPT, UR5, 0xa, UPT ;  /* 0x0000000a0500788c */ /* 0x000fe4000bf05270 */
[----:B------:R-:W-:Y:S02]  /*2080*/  USHF.L.U32 UR18, UR13, 0x6, URZ ;  /* 0x000000060d127899 */ /* 0x000fe400080006ff */
[----:B------:R-:W-:Y:S02]  /*2090*/  USEL UR8, URZ, 0x1, UP0 ;  /* 0x00000001ff087887 */ /* 0x000fe40008000000 */
[----:B------:R-:W-:-:S02]  /*20a0*/  USEL UR5, UR5, URZ, UP0 ;  /* 0x000000ff05057287 */ /* 0x000fc40008000000 */
[----:B------:R-:W-:Y:S02]  /*20b0*/  UIADD3 UR22, UP0, UPT, UR26, 0x180, URZ ;  /* 0x000001801a167890 */ /* 0x000fe4000ff1e0ff */
[----:B------:R-:W-:Y:S01]  /*20c0*/  LOP3.LUT R12, R12, UR8, RZ, 0x3c, !PT ;  /* 0x000000080c0c7c12 */ /* 0x000fe2000f8e3cff */
[----:B------:R-:W-:Y:S02]  /*20d0*/  ULEA UR6, UR5, UR7, 0x3 ;  /* 0x0000000705067291 */ /* 0x000fe4000f8e18ff */
[----:B------:R-:W-:Y:S01]  /*20e0*/  ULEA UR8, UR4, UR7, 0xe ;  /* 0x0000000704087291 */ /* 0x000fe2000f8e70ff */
[----:B-1----:R-:W-:Y:S01]  /*20f0*/  SHF.L.U32 R0, R12, 0x1f, RZ ;  /* 0x0000001f0c007819 */ /* 0x002fe200000006ff */
[----:B------:R-:W-:Y:S02]  /*2100*/  ULEA UR16, UR4, UR29, 0xc ;  /* 0x0000001d04107291 */ /* 0x000fe4000f8e60ff */
[----:B------:R-:W-:Y:S02]  /*2110*/  UIADD3.X UR15, UPT, UPT, URZ, UR27, URZ, UP1, !UPT ;  /* 0x0000001bff0f7290 */ /* 0x000fe40008ffe4ff */
[----:B------:R-:W-:Y:S01]  /*2120*/  UIADD3 UR8, UPT, UPT, UR8, 0x10400, URZ ;  /* 0x0001040008087890 */ /* 0x000fe2000fffe0ff */
[----:B------:R3:W4:Y:S01]  /*2130*/  SYNCS.PHASECHK.TRANS64.TRYWAIT P0, [UR6+0x50], R0 ;  /* 0x00005000ff0075a7 */ /* 0x0007220008001106 */
[----:B------:R-:W-:Y:S01]  /*2140*/  UIADD3.X UR23, UPT, UPT, URZ, UR27, URZ, UP0, !UPT ;  /* 0x0000001bff177290 */ /* 0x000fe200087fe4ff */
[----:B------:R-:W-:Y:S01]  /*2150*/  UMOV UR6, 0xff0000 ;  /* 0x00ff000000067882 */ /* 0x000fe20000000000 */
[----:B------:R-:W-:Y:S01]  /*2160*/  UMOV UR30, 0x0 ;  /* 0x00000000001e7882 */ /* 0x000fe20000000000 */
[----:B------:R-:W-:Y:S01]  /*2170*/  UMOV UR31, 0x10000000 ;  /* 0x10000000001f7882 */ /* 0x000fe20000000000 */
[----:B------:R-:W-:Y:S01]  /*2180*/  UMOV UR19, UR35 ;  /* 0x0000002300137c82 */ /* 0x000fe20008000000 */
[----:B------:R-:W-:Y:S01]  /*2190*/  UMOV UR20, UR36 ;  /* 0x0000002400147c82 */ /* 0x000fe20008000000 */
[----:B------:R-:W-:Y:S01]  /*21a0*/  UMOV UR12, UR36 ;  /* 0x00000024000c7c82 */ /* 0x000fe20008000000 */
[----:B------:R-:W-:Y:S01]  /*21b0*/  UMOV UR9, UR17 ;  /* 0x0000001100097c82 */ /* 0x000fe20008000000 */
[----:B------:R-:W-:Y:S01]  /*21c0*/  UMOV UR10, UR18 ;  /* 0x00000012000a7c82 */ /* 0x000fe20008000000 */
[----:B------:R3:W-:Y:S01]  /*21d0*/  UTMALDG.3D.MULTICAST [UR16], [UR14], UR6, desc[UR30] ;  /* 0x00001e100e0073b4 */ /* 0x0007e20008011806 */
[----:B------:R-:W-:Y:S01]  /*21e0*/  UIADD3 UR13, UPT, UPT, UR13, 0x1, URZ ;  /* 0x000000010d0d7890 */ /* 0x000fe2000fffe0ff */
[----:B------:R-:W-:-:S03]  /*21f0*/  UMOV UR4, UR5 ;  /* 0x0000000500047c82 */ /* 0x000fc60008000000 */
[----:B------:R-:W-:Y:S01]  /*2200*/  UISETP.NE.AND UP0, UPT, UR13, UR25, UPT ;  /* 0x000000190d00728c */ /* 0x000fe2000bf05270 */
[----:B------:R3:W-:Y:S08]  /*2210*/  UTMALDG.3D [UR8], [UR22], desc[UR30] ;  /* 0x00001e08160075b4 */ /* 0x0007f00008011000 */
[----:B---3--:R-:W-:Y:S05]  /*2220*/  BRA.U UP0, `(.L_x_39) ;  /* 0xfffffffd004c7547 */ /* 0x008fea000b83ffff */
.L_x_33:
[C---:B------:R-:W-:Y:S01]  /*2230*/  LEA R3, R11.reuse, UR7, 0x3 ;  /* 0x000000070b037c11 */ /* 0x040fe2000f8e18ff */
[----:B------:R-:W-:Y:S01]  /*2240*/  NOP ;  /* 0x0000000000007918 */ /* 0x000fe20000000000 */
[----:B-1----:R-:W-:Y:S02]  /*2250*/  SHF.L.U32 R0, R10, 0x1f, RZ ;  /* 0x0000001f0a007819 */ /* 0x002fe400000006ff */
[----:B------:R-:W-:Y:S02]  /*2260*/  LEA R5, R11, UR7, 0x4 ;  /* 0x000000070b057c11 */ /* 0x000fe4000f8e20ff */
[----:B--2-4-:R-:W1:Y:S02]  /*2270*/  SYNCS.PHASECHK.TRANS64.TRYWAIT P0, [R3+URZ+0xf0], R0 ;  /* 0x0000f000030075a7 */ /* 0x014e6400080011ff */
[----:B-1----:R-:W-:Y:S05]  /*2280*/  @!P0 BRA `(.L_x_40) ;  /* 0x0000007800908947 */ /* 0x002fea0003800000 */
.L_x_142:
[----:B------:R-:W2:Y:S01]  /*2290*/  LDS.128 R4, [R5+0x180] ;  /* 0x0001800005047984 */ /* 0x000ea20000000c00 */
[----:B------:R-:W-:Y:S01]  /*22a0*/  UISETP.GE.AND UP0, UPT, UR42, 0x1, UPT ;  /* 0x000000012a00788c */ /* 0x000fe2000bf06270 */
[----:B------:R-:W-:Y:S01]  /*22b0*/  @!PT LDS RZ, [RZ] ;  /* 0x00000000fffff984 */ /* 0x000fe20000000800 */
[----:B------:R-:W-:Y:S01]  /*22c0*/  @!PT LDS RZ, [RZ] ;  /* 0x00000000fffff984 */ /* 0x000fe20000000800 */
[----:B------:R-:W-:Y:S01]  /*22d0*/  @!PT LDS RZ, [RZ] ;  /* 0x00000000fffff984 */ /* 0x000fe20000000800 */
[----:B------:R-:W-:Y:S01]  /*22e0*/  @!PT LDS RZ, [RZ] ;  /* 0x00000000fffff984 */ /* 0x000fe20000000800 */
[----:B------:R3:W-:Y:S06]  /*22f0*/  MEMBAR.ALL.CTA ;  /* 0x0000000000007992 */ /* 0x0007ec0000008000 */
[----:B---3--:R-:W3:Y:S01]  /*2300*/  FENCE.VIEW.ASYNC.S ;  /* 0x00000000000073c6 */ /* 0x008ee20000000000 */
[----:B--2---:R-:W-:-:S13]  /*2310*/  LOP3.LUT P0, RZ, R6, 0x1, RZ, 0xc0, !PT ;  /* 0x0000000106ff7812 */ /* 0x004fda000780c0ff */
[----:B---3--:R-:W-:Y:S01]  /*2320*/  VOTEU.ANY UP1, P0 ;  /* 0x0000000000ff7886 */ /* 0x008fe20000020100 */
[----:B------:R-:W-:-:S13]  /*2330*/  PLOP3.LUT P0, PT, PT, PT, UP1, 0x80, 0x8 ;  /* 0x000000000008781c */ /* 0x000fda0003f0f018 */
[----:B-1----:R-:W-:Y:S02]  /*2340*/  @P0 LOP3.LUT R0, R5, 0xffff, RZ, 0xc0, !PT ;  /* 0x0000ffff05000812 */ /* 0x002fe400078ec0ff */
[----:B------:R-:W-:Y:S02]  /*2350*/  @P0 MOV R2, R4 ;  /* 0x0000000400020202 */ /* 0x000fe40000000f00 */
[----:B------:R-:W-:Y:S01]  /*2360*/  @P0 R2UR UR6, R0 ;  /* 0x00000000000602ca */ /* 0x000fe200000e0000 */
[----:B------:R-:W-:Y:S01]  /*2370*/  VIADD R0, R3, 0x100 ;  /* 0x0000010003007836 */ /* 0x000fe20000000000 */
[----:B------:R-:W-:Y:S02]  /*2380*/  @P0 SHF.R.U32.HI R4, RZ, 0x10, R5 ;  /* 0x00000010ff040819 */ /* 0x000fe40000011605 */
[----:B------:R-:W-:Y:S02]  /*2390*/  @P0 R2UR UR8, R2 ;  /* 0x00000000020802ca */ /* 0x000fe400000e0000 */
[----:B------:R-:W-:-:S02]  /*23a0*/  PRMT R0, RZ, 0x654, R0 ;  /* 0x00000654ff007816 */ /* 0x000fc40000000000 */
[----:B------:R-:W-:Y:S02]  /*23b0*/  @P0 R2UR UR4, R4 ;  /* 0x00000000040402ca */ /* 0x000fe400000e0000 */
[----:B------:R1:W-:Y:S03]  /*23c0*/  SYNCS.ARRIVE.TRANS64.RED.A1T0 RZ, [R0+URZ], RZ ;  /* 0x000000ff00ff79a7 */ /* 0x0003e600081004ff */
[----:B------:R-:W-:-:S04]  /*23d0*/  @UP1 UMOV UR37, UR6 ;  /* 0x0000000600251c82 */ /* 0x000fc80008000000 */
[----:B------:R-:W-:-:S04]  /*23e0*/  @UP1 UMOV UR38, UR8 ;  /* 0x0000000800261c82 */ /* 0x000fc80008000000 */
[----:B------:R-:W-:Y:S01]  /*23f0*/  @UP1 UMOV UR36, UR4 ;  /* 0x0000000400241c82 */ /* 0x000fe20008000000 */
[----:B------:R-:W-:Y:S05]  /*2400*/  BRA.U !UP0, `(.L_x_41) ;  /* 0x0000000108d47547 */ /* 0x000fea000b800000 */
[----:B------:R-:W2:Y:S01]  /*2410*/  LDCU.128 UR12, c[0x0][0xb10] ;  /* 0x00016200ff0c77ac */ /* 0x000ea20008000c00 */
[----:B------:R-:W3:Y:S01]  /*2420*/  LDCU UR25, c[0x0][0xb20] ;  /* 0x00016400ff1977ac */ /* 0x000ee20008000800 */
[----:B------:R-:W4:Y:S01]  /*2430*/  LDCU UR20, c[0x0][0xb0c] ;  /* 0x00016180ff1477ac */ /* 0x000f220008000800 */
[----:B------:R-:W1:Y:S01]  /*2440*/  LDCU.64 UR10, c[0x0][0xb28] ;  /* 0x00016500ff0a77ac */ /* 0x000e620008000a00 */
[----:B------:R-:W-:Y:S02]  /*2450*/  UISETP.NE.AND UP3, UPT, UR42, 0x1, UPT ;  /* 0x000000012a00788c */ /* 0x000fe4000bf65270 */
[----:B--2---:R-:W-:Y:S02]  /*2460*/  UIMAD.WIDE.U32 UR16, UR39, UR15, URZ ;  /* 0x0000000f271072a5 */ /* 0x004fe4000f8e00ff */
[----:B------:R-:W-:Y:S02]  /*2470*/  UIMAD.WIDE.U32 UR8, UR40, UR12, URZ ;  /* 0x0000000c280872a5 */ /* 0x000fe4000f8e00ff */
[----:B------:R-:W-:-:S02]  /*2480*/  UISETP.NE.AND UP0, UPT, UR14, 0x1, UPT ;  /* 0x000000010e00788c */ /* 0x000fc4000bf05270 */
[----:B------:R-:W-:Y:S01]  /*2490*/  UIMAD.WIDE.U32 UR22, UR37, UR15, URZ ;  /* 0x0000000f251672a5 */ /* 0x000fe2000f8e00ff */
[----:B------:R-:W-:Y:S02]  /*24a0*/  UMOV UR16, UR17 ;  /* 0x0000001100107c82 */ /* 0x000fe40008000000 */
[----:B------:R-:W-:Y:S01]  /*24b0*/  UMOV UR8, UR9 ;  /* 0x0000000900087c82 */ /* 0x000fe20008000000 */
[----:B---3--:R-:W-:Y:S02]  /*24c0*/  USHF.R.U32.HI UR16, URZ, UR25, UR16 ;  /* 0x00000019ff107299 */ /* 0x008fe40008011610 */
[----:B----4-:R-:W-:Y:S02]  /*24d0*/  UISETP.NE.AND UP2, UPT, UR20, 0x1, UPT ;  /* 0x000000011400788c */ /* 0x010fe4000bf45270 */
[----:B------:R-:W-:Y:S02]  /*24e0*/  USHF.R.U32.HI UR8, URZ, UR13, UR8 ;  /* 0x0000000dff087299 */ /* 0x000fe40008011608 */
[----:B------:R-:W-:-:S02]  /*24f0*/  USEL UR6, UR39, UR16, !UP0 ;  /* 0x0000001027067287 */ /* 0x000fc4000c000000 */
[----:B------:R-:W-:Y:S02]  /*2500*/  USEL UR8, UR40, UR8, !UP2 ;  /* 0x0000000828087287 */ /* 0x000fe4000d000000 */
[----:B-1----:R-:W-:Y:S01]  /*2510*/  UIMAD.WIDE.U32 UR16, UR6, UR10, URZ ;  /* 0x0000000a061072a5 */ /* 0x002fe2000f8e00ff */
[----:B------:R-:W-:Y:S01]  /*2520*/  UMOV UR4, UR23 ;  /* 0x0000001700047c82 */ /* 0x000fe20008000000 */
[----:B------:R-:W-:Y:S02]  /*2530*/  UIMAD.WIDE.U32 UR18, UR38, UR12, URZ ;  /* 0x0000000c261272a5 */ /* 0x000fe4000f8e00ff */
[----:B------:R-:W-:-:S03]  /*2540*/  UIMAD.WIDE.U32 UR22, UR8, UR10, URZ ;  /* 0x0000000a081672a5 */ /* 0x000fc6000f8e00ff */
[----:B------:R-:W-:Y:S01]  /*2550*/  UMOV UR16, UR17 ;  /* 0x0000001100107c82 */ /* 0x000fe20008000000 */
[----:B------:R-:W-:Y:S02]  /*2560*/  USHF.R.U32.HI UR4, URZ, UR25, UR4 ;  /* 0x00000019ff047299 */ /* 0x000fe40008011604 */
[----:B------:R-:W-:Y:S01]  /*2570*/  @UP3 USHF.R.U32.HI UR6, URZ, UR11, UR16 ;  /* 0x0000000bff063299 */ /* 0x000fe20008011610 */
[----:B------:R-:W-:Y:S01]  /*2580*/  UMOV UR18, UR19 ;  /* 0x0000001300127c82 */ /* 0x000fe20008000000 */
[----:B------:R-:W-:Y:S01]  /*2590*/  UMOV UR22, UR23 ;  /* 0x0000001700167c82 */ /* 0x000fe20008000000 */
[----:B------:R-:W-:Y:S02]  /*25a0*/  USHF.R.U32.HI UR13, URZ, UR13, UR18 ;  /* 0x0000000dff0d7299 */ /* 0x000fe40008011612 */
[----:B------:R-:W-:Y:S02]  /*25b0*/  USEL UR4, UR37, UR4, !UP0 ;  /* 0x0000000425047287 */ /* 0x000fe4000c000000 */
[----:B------:R-:W-:-:S02]  /*25c0*/  @UP3 USHF.R.U32.HI UR8, URZ, UR11, UR22 ;  /* 0x0000000bff083299 */ /* 0x000fc40008011616 */
[----:B------:R-:W-:Y:S02]  /*25d0*/  UIMAD UR9, UR42, UR6, URZ ;  /* 0x000000062a0972a4 */ /* 0x000fe4000f8e02ff */
[----:B------:R-:W-:Y:S02]  /*25e0*/  USEL UR6, UR38, UR13, !UP2 ;  /* 0x0000000d26067287 */ /* 0x000fe4000d000000 */
[----:B------:R-:W-:Y:S02]  /*25f0*/  UIMAD UR12, UR42, UR8, URZ ;  /* 0x000000082a0c72a4 */ /* 0x000fe4000f8e02ff */
[----:B------:R-:W-:Y:S02]  /*2600*/  UISETP.GE.AND UP0, UPT, UR4, UR9, UPT ;  /* 0x000000090400728c */ /* 0x000fe4000bf06270 */
[----:B------:R-:W-:Y:S02]  /*2610*/  UIMAD.WIDE.U32 UR16, UR4, UR10, URZ ;  /* 0x0000000a041072a5 */ /* 0x000fe4000f8e00ff */
[----:B------:R-:W-:-:S02]  /*2620*/  UISETP.GE.OR UP0, UPT, UR6, UR12, UP0 ;  /* 0x0000000c0600728c */ /* 0x000fc40008706670 */
        /* <DEDUP_REMOVED lines=19> */
.L_x_41:
[----:B------:R-:W2:Y:S02]  /*2760*/  LDCU UR4, c[0x0][0xb30] ;  /* 0x00016600ff0477ac */ /* 0x000ea40008000800 */
[----:B--2---:R-:W-:-:S09]  /*2770*/  UISETP.NE.AND UP0, UPT, UR4, 0x1, UPT ;  /* 0x000000010400788c */ /* 0x004fd2000bf05270 */
[----:B------:R-:W-:Y:S05]  /*2780*/  BRA.U UP0, `(.L_x_42) ;  /* 0x0000000100447547 */ /* 0x000fea000b800000 */
[----:B------:R-:W2:Y:S01]  /*2790*/  LDCU.128 UR12, c[0x0][0xb10] ;  /* 0x00016200ff0c77ac */ /* 0x000ea20008000c00 */
[----:B------:R-:W3:Y:S01]  /*27a0*/  LDCU UR16, c[0x0][0xb0c] ;  /* 0x00016180ff1077ac */ /* 0x000ee20008000800 */
[----:B------:R-:W4:Y:S01]  /*27b0*/  LDCU UR17, c[0x0][0xb20] ;  /* 0x00016400ff1177ac */ /* 0x000f220008000800 */
[----:B--2---:R-:W-:Y:S02]  /*27c0*/  UIMAD.WIDE.U32 UR10, UR38, UR12, URZ ;  /* 0x0000000c260a72a5 */ /* 0x004fe4000f8e00ff */
[----:B------:R-:W-:Y:S02]  /*27d0*/  UIMAD.WIDE.U32 UR8, UR37, UR15, URZ ;  /* 0x0000000f250872a5 */ /* 0x000fe4000f8e00ff */
[----:B---3--:R-:W-:Y:S02]  /*27e0*/  UISETP.NE.AND UP2, UPT, UR16, 0x1, UPT ;  /* 0x000000011000788c */ /* 0x008fe4000bf45270 */
[----:B------:R-:W-:Y:S01]  /*27f0*/  UISETP.NE.AND UP0, UPT, UR14, 0x1, UPT ;  /* 0x000000010e00788c */ /* 0x000fe2000bf05270 */
[----:B------:R-:W-:-:S02]  /*2800*/  UMOV UR6, UR11 ;  /* 0x0000000b00067c82 */ /* 0x000fc40008000000 */
[----:B------:R-:W-:Y:S01]  /*2810*/  UMOV UR4, UR9 ;  /* 0x0000000900047c82 */ /* 0x000fe20008000000 */
[----:B------:R-:W-:Y:S02]  /*2820*/  USHF.R.U32.HI UR6, URZ, UR13, UR6 ;  /* 0x0000000dff067299 */ /* 0x000fe40008011606 */
[----:B----4-:R-:W-:Y:S02]  /*2830*/  USHF.R.U32.HI UR4, URZ, UR17, UR4 ;  /* 0x00000011ff047299 */ /* 0x010fe40008011604 */
[----:B------:R-:W-:Y:S02]  /*2840*/  USEL UR6, UR38, UR6, !UP2 ;  /* 0x0000000626067287 */ /* 0x000fe4000d000000 */
[----:B------:R-:W-:-:S04]  /*2850*/  USEL UR4, UR37, UR4, !UP0 ;  /* 0x0000000425047287 */ /* 0x000fc8000c000000 */
[----:B------:R-:W-:Y:S02]  /*2860*/  UIADD3 UR8, UPT, UPT, UR6, -UR4, URZ ;  /* 0x8000000406087290 */ /* 0x000fe4000fffe0ff */
[----:B------:R-:W-:Y:S02]  /*2870*/  UIADD3 UR4, UPT, UPT, -UR6, UR4, URZ ;  /* 0x0000000406047290 */ /* 0x000fe4000fffe1ff */
[----:B------:R-:W-:Y:S02]  /*2880*/  UIMAD UR37, UR8, UR14, UR37 ;  /* 0x0000000e082572a4 */ /* 0x000fe4000f8e0225 */
[----:B------:R-:W-:-:S12]  /*2890*/  UIMAD UR38, UR4, UR16, UR38 ;  /* 0x00000010042672a4 */ /* 0x000fd8000f8e0226 */
.L_x_42:
[----:B------:R-:W-:Y:S01]  /*28a0*/  VIADD R11, R11, 0x1 ;  /* 0x000000010b0b7836 */ /* 0x000fe20000000000 */
[----:B------:R-:W-:Y:S01]  /*28b0*/  R2UR UR4, R87 ;  /* 0x00000000570472ca */ /* 0x000fe200000e0000 */
[----:B------:R-:W-:Y:S01]  /*28c0*/  UIADD3 UR20, UPT, UPT, UR37, UR59, URZ ;  /* 0x0000003b25147290 */ /* 0x000fe2000fffe0ff */
[----:B------:R-:W-:Y:S02]  /*28d0*/  PLOP3.LUT P1, PT, PT, PT, PT, 0x80, 0x8 ;  /* 0x000000000008781c */ /* 0x000fe40003f2f070 */
[----:B------:R-:W-:-:S04]  /*28e0*/  ISETP.NE.AND P0, PT, R11, 0x2, PT ;  /* 0x000000020b00780c */ /* 0x000fc80003f05270 */
[----:B------:R-:W-:Y:S02]  /*28f0*/  SEL R3, RZ, 0x1, P0 ;  /* 0x00000001ff037807 */ /* 0x000fe40000000000 */
[----:B------:R-:W-:Y:S02]  /*2900*/  SEL R11, R11, RZ, P0 ;  /* 0x000000ff0b0b7207 */ /* 0x000fe40000000000 */
[----:B------:R-:W-:Y:S01]  /*2910*/  LOP3.LUT R10, R10, R3, RZ, 0x3c, !PT ;  /* 0x000000030a0a7212 */ /* 0x000fe200078e3cff */
[----:B------:R-:W-:Y:S01]  /*2920*/  UIADD3 UR16, UPT, UPT, UR38, UR4, URZ ;  /* 0x0000000426107290 */ /* 0x000fe2000fffe0ff */
[----:B------:R-:W-:Y:S11]  /*2930*/  BRA.U UP1, `(.L_x_43) ;  /* 0xfffffff101587547 */ /* 0x000ff6000b83ffff */
[----:B------:R-:W-:Y:S01]  /*2940*/  UIADD3 UR7, UPT, UPT, UR7, 0x50, URZ ;  /* 0x0000005007077890 */ /* 0x000fe2000fffe0ff */
[----:B------:R-:W-:-:S03]  /*2950*/  SHF.L.U32 R3, R12, 0x1f, RZ ;  /* 0x0000001f0c037819 */ /* 0x000fc600000006ff */
[----:B------:R-:W-:-:S09]  /*2960*/  ULEA UR4, UR5, UR7, 0x3 ;  /* 0x0000000705047291 */ /* 0x000fd2000f8e18ff */
[----:B------:R-:W2:Y:S02]  /*2970*/  SYNCS.PHASECHK.TRANS64.TRYWAIT P0, [UR4], R3 ;  /* 0x00000003ff0075a7 */ /* 0x000ea40008001104 */
[----:B--2---:R-:W-:Y:S05]  /*2980*/  @!P0 BRA `(.L_x_44) ;  /* 0x0000007000e48947 */ /* 0x004fea0003800000 */
.L_x_144:
[----:B------:R-:W-:-:S04]  /*2990*/  UIADD3 UR4, UPT, UPT, UR5, 0x1, URZ ;  /* 0x0000000105047890 */ /* 0x000fc8000fffe0ff */
[----:B------:R-:W-:-:S04]  /*29a0*/  UISETP.NE.AND UP0, UPT, UR4, 0xa, UPT ;  /* 0x0000000a0400788c */ /* 0x000fc8000bf05270 */
[----:B------:R-:W-:Y:S02]  /*29b0*/  USEL UR6, URZ, 0x1, UP0 ;  /* 0x00000001ff067887 */ /* 0x000fe40008000000 */
[----:B------:R-:W-:-:S04]  /*29c0*/  USEL UR4, UR4, URZ, UP0 ;  /* 0x000000ff04047287 */ /* 0x000fc80008000000 */
[----:B------:R-:W-:Y:S01]  /*29d0*/  ULEA UR5, UR4, UR7, 0x3 ;  /* 0x0000000704057291 */ /* 0x000fe2000f8e18ff */
[----:B------:R-:W-:-:S04]  /*29e0*/  LOP3.LUT R2, R12, UR6, RZ, 0x3c, !PT ;  /* 0x000000060c027c12 */ /* 0x000fc8000f8e3cff */
[----:B-1----:R-:W-:-:S04]  /*29f0*/  SHF.L.U32 R3, R2, 0x1f, RZ ;  /* 0x0000001f02037819 */ /* 0x002fc800000006ff */
[----:B------:R-:W1:Y:S02]  /*2a00*/  SYNCS.PHASECHK.TRANS64.TRYWAIT P0, [UR5], R3 ;  /* 0x00000003ff0075a7 */ /* 0x000e640008001105 */
[----:B-1----:R-:W-:Y:S05]  /*2a10*/  @!P0 BRA `(.L_x_45) ;  /* 0x0000007000d88947 */ /* 0x002fea0003800000 */
.L_x_146:
        /* <DEDUP_REMOVED lines=9> */
.L_x_148:
        /* <DEDUP_REMOVED lines=9> */
.L_x_150:
        /* <DEDUP_REMOVED lines=9> */
.L_x_152:
        /* <DEDUP_REMOVED lines=9> */
.L_x_154:
        /* <DEDUP_REMOVED lines=9> */
.L_x_156:
        /* <DEDUP_REMOVED lines=9> */
.L_x_158:
        /* <DEDUP_REMOVED lines=9> */
.L_x_160:
[----:B------:R-:W-:-:S04]  /*2e10*/  UIADD3 UR4, UPT, UPT, UR4, 0x1, URZ ;  /* 0x0000000104047890 */ /* 0x000fc8000fffe0ff */
[----:B------:R-:W-:-:S04]  /*2e20*/  UISETP.NE.AND UP0, UPT, UR4, 0xa, UPT ;  /* 0x0000000a0400788c */ /* 0x000fc8000bf05270 */
[----:B------:R-:W-:Y:S02]  /*2e30*/  USEL UR5, URZ, 0x1, UP0 ;  /* 0x00000001ff057887 */ /* 0x000fe40008000000 */
[----:B------:R-:W-:-:S04]  /*2e40*/  USEL UR4, UR4, URZ, UP0 ;  /* 0x000000ff04047287 */ /* 0x000fc80008000000 */
[----:B------:R-:W-:Y:S01]  /*2e50*/  ULEA UR4, UR4, UR7, 0x3 ;  /* 0x0000000704047291 */ /* 0x000fe2000f8e18ff */
[----:B-1----:R-:W-:-:S04]  /*2e60*/  LOP3.LUT R3, R2, UR5, RZ, 0x3c, !PT ;  /* 0x0000000502037c12 */ /* 0x002fc8000f8e3cff */
[----:B------:R-:W-:Y:S01]  /*2e70*/  SHF.L.U32 R3, R3, 0x1f, RZ ;  /* 0x0000001f03037819 */ /* 0x000fe200000006ff */
[----:B------:R-:W-:-:S07]  /*2e80*/  IMAD.U32 R0, RZ, RZ, UR4 ;  /* 0x00000004ff007e24 */ /* 0x000fce000f8e00ff */
.L_x_53:
[----:B-1----:R1:W2:Y:S02]  /*2e90*/  SYNCS.PHASECHK.TRANS64.TRYWAIT P0, [R0+URZ], R3 ;  /* 0x00000003000075a7 */ /* 0x0022a400080011ff */
[----:B--2---:R-:W-:Y:S05]  /*2ea0*/  @!P0 NANOSLEEP.SYNCS 0x989680 ;  /* 0x009896800000895d */ /* 0x004fea0003900000 */
[----:B------:R-:W2:Y:S02]  /*2eb0*/  @!P0 SYNCS.PHASECHK.TRANS64 P0, [R0+URZ], R3 ;  /* 0x00000003000085a7 */ /* 0x000ea400080010ff */
[----:B--2---:R-:W-:Y:S05]  /*2ec0*/  @P0 EXIT ;  /* 0x000000000000094d */ /* 0x004fea0003800000 */
[----:B------:R-:W-:Y:S05]  /*2ed0*/  BRA `(.L_x_53) ;  /* 0xfffffffc00ec7947 */ /* 0x000fea000383ffff */
.L_x_23:
[----:B------:R-:W1:Y:S02]  /*2ee0*/  S2UR UR4, SR_CgaCtaId ;  /* 0x00000000000479c3 */ /* 0x000e640000008800 */
[----:B-1----:R-:W-:-:S04]  /*2ef0*/  UISETP.NE.AND UP0, UPT, UR4, URZ, UPT ;  /* 0x000000ff0400728c */ /* 0x002fc8000bf05270 */
[----:B------:R-:W-:-:S09]  /*2f00*/  UISETP.NE.OR UP0, UPT, UR17, 0x1, UP0 ;  /* 0x000000011100788c */ /* 0x000fd20008705670 */
[----:B------:R-:W-:Y:S05]  /*2f10*/  BRA.U UP0, `(.L_x_54) ;  /* 0x00000005004c7547 */ /* 0x000fea000b800000 */
[----:B------:R-:W1:Y:S01]  /*2f20*/  S2UR UR5, SR_CgaCtaId ;  /* 0x00000000000579c3 */ /* 0x000e620000008800 */
[----:B------:R-:W-:Y:S01]  /*2f30*/  UMOV UR4, 0x400 ;  /* 0x0000040000047882 */ /* 0x000fe20000000000 */
[----:B------:R-:W-:Y:S01]  /*2f40*/  ISETP.GE.U32.AND P2, PT, R0, 0x8, PT ;  /* 0x000000080000780c */ /* 0x000fe20003f46070 */
[----:B------:R-:W-:Y:S01]  /*2f50*/  IMAD.MOV.U32 R12, RZ, RZ, 0x1 ;  /* 0x00000001ff0c7424 */ /* 0x000fe200078e00ff */
[----:B------:R-:W-:Y:S02]  /*2f60*/  CS2R R10, SRZ ;  /* 0x00000000000a7805 */ /* 0x000fe4000001ff00 */
[----:B------:R-:W-:Y:S01]  /*2f70*/  CS2R R8, SRZ ;  /* 0x0000000000087805 */ /* 0x000fe2000001ff00 */
[----:B-1----:R-:W-:-:S03]  /*2f80*/  ULEA UR6, UR5, UR4, 0x18 ;  /* 0x0000000405067291 */ /* 0x002fc6000f8ec0ff */
[----:B------:R-:W-:-:S09]  /*2f90*/  UMOV UR5, URZ ;  /* 0x000000ff00057c82 */ /* 0x000fd20008000000 */
.L_x_58:
[----:B------:R-:W-:Y:S02]  /*2fa0*/  LEA R2, R8, UR6, 0x3 ;  /* 0x0000000608027c11 */ /* 0x000fe4000f8e18ff */
[----:B------:R-:W-:-:S03]  /*2fb0*/  SHF.L.U32 R5, R9, 0x1f, RZ ;  /* 0x0000001f09057819 */ /* 0x000fc600000006ff */
[----:B------:R-:W-:Y:S01]  /*2fc0*/  VIADD R4, R2, 0x160 ;  /* 0x0000016002047836 */ /* 0x000fe20000000000 */
[----:B------:R-:W1:Y:S02]  /*2fd0*/  SYNCS.PHASECHK.TRANS64.TRYWAIT P0, [R2+URZ+0x150], R5 ;  /* 0x00015005020075a7 */ /* 0x000e6400080011ff */
[----:B-1----:R-:W-:Y:S05]  /*2fe0*/  @!P0 BRA `(.L_x_55) ;  /* 0x0000007000248947 */ /* 0x002fea0003800000 */
.L_x_161:
[----:B------:R-:W-:Y:S01]  /*2ff0*/  ULEA UR4, UR5, UR6, 0x3 ;  /* 0x0000000605047291 */ /* 0x000fe2000f8e18ff */
[----:B------:R-:W-:Y:S02]  /*3000*/  PRMT R4, RZ, 0x654, R4 ;  /* 0x00000654ff047816 */ /* 0x000fe40000000004 */
[----:B-1----:R-:W-:Y:S01]  /*3010*/  SHF.L.U32 R5, R12, 0x1f, RZ ;  /* 0x0000001f0c057819 */ /* 0x002fe200000006ff */
[----:B------:R-:W-:Y:S01]  /*3020*/  UIADD3 UR7, UPT, UPT, UR4, 0xf0, URZ ;  /* 0x000000f004077890 */ /* 0x000fe2000fffe0ff */
[----:B------:R1:W-:Y:S05]  /*3030*/  SYNCS.ARRIVE.TRANS64.RED.A1T0 RZ, [R4+URZ], RZ ;  /* 0x000000ff04ff79a7 */ /* 0x0003ea00081004ff */
[----:B------:R-:W-:Y:S01]  /*3040*/  IMAD.U32 R7, RZ, RZ, UR7 ;  /* 0x00000007ff077e24 */ /* 0x000fe2000f8e00ff */
[----:B------:R-:W2:Y:S04]  /*3050*/  SYNCS.PHASECHK.TRANS64.TRYWAIT P0, [UR4+0x100], R5 ;  /* 0x00010005ff0075a7 */ /* 0x000ea80008001104 */
[----:B------:R-:W-:Y:S01]  /*3060*/  PRMT R6, R0, 0x654, R7 ;  /* 0x0000065400067816 */ /* 0x000fe20000000007 */
[----:B-1----:R-:W-:Y:S01]  /*3070*/  @!P2 IMAD.MOV.U32 R4, RZ, RZ, 0x10 ;  /* 0x00000010ff04a424 */ /* 0x002fe200078e00ff */
[----:B--2---:R-:W-:Y:S06]  /*3080*/  @!P0 BRA `(.L_x_56) ;  /* 0x0000007000108947 */ /* 0x004fec0003800000 */
.L_x_163:
[----:B------:R-:W-:Y:S01]  /*3090*/  ULEA UR8, UR5, UR6, 0x4 ;  /* 0x0000000605087291 */ /* 0x000fe2000f8e20ff */
[----:B------:R-:W-:Y:S01]  /*30a0*/  SEL R3, R6, R3, !P2 ;  /* 0x0000000306037207 */ /* 0x000fe20005000000 */
[----:B------:R-:W-:Y:S01]  /*30b0*/  UIADD3 UR9, UPT, UPT, UR4, 0xf0, URZ ;  /* 0x000000f004097890 */ /* 0x000fe2000fffe0ff */
[----:B-1----:R-:W-:Y:S01]  /*30c0*/  LEA R2, R11, UR6, 0x3 ;  /* 0x000000060b027c11 */ /* 0x002fe2000f8e18ff */
[----:B------:R-:W-:Y:S01]  /*30d0*/  UIADD3 UR8, UPT, UPT, UR8, 0x180, URZ ;  /* 0x0000018008087890 */ /* 0x000fe2000fffe0ff */
[----:B------:R-:W-:Y:S01]  /*30e0*/  SHF.L.U32 R5, R10, 0x1f, RZ ;  /* 0x0000001f0a057819 */ /* 0x000fe200000006ff */
[----:B------:R1:W-:Y:S01]  /*30f0*/  @!P2 SYNCS.ARRIVE.TRANS64.RED RZ, [R3+URZ], R4 ;  /* 0x0000000403ffa9a7 */ /* 0x0003e200080004ff */
[----:B------:R-:W-:Y:S01]  /*3100*/  UIADD3 UR4, UPT, UPT, UR5, 0x1, URZ ;  /* 0x0000000105047890 */ /* 0x000fe2000fffe0ff */
[----:B------:R-:W-:-:S03]  /*3110*/  VIADD R8, R8, 0x1 ;  /* 0x0000000108087836 */ /* 0x000fc60000000000 */
[----:B------:R-:W-:Y:S02]  /*3120*/  UISETP.NE.AND UP0, UPT, UR4, 0x2, UPT ;  /* 0x000000020400788c */ /* 0x000fe4000bf05270 */
[----:B------:R-:W-:Y:S06]  /*3130*/  UGETNEXTWORKID.BROADCAST [UR8], [UR9] ;  /* 0x00000000080073ca */ /* 0x000fec0008000100 */
[----:B------:R-:W-:Y:S01]  /*3140*/  USEL UR7, URZ, 0x1, UP0 ;  /* 0x00000001ff077887 */ /* 0x000fe20008000000 */
[----:B------:R-:W-:Y:S01]  /*3150*/  ISETP.NE.AND P0, PT, R8, 0x2, PT ;  /* 0x000000020800780c */ /* 0x000fe20003f05270 */
[----:B------:R-:W-:Y:S01]  /*3160*/  USEL UR5, UR4, URZ, UP0 ;  /* 0x000000ff04057287 */ /* 0x000fe20008000000 */
[----:B------:R-:W2:Y:S03]  /*3170*/  SYNCS.PHASECHK.TRANS64.TRYWAIT P1, [R2+URZ+0xf0], R5 ;  /* 0x0000f005020075a7 */ /* 0x000ea600080211ff */
[----:B------:R-:W-:Y:S01]  /*3180*/  LOP3.LUT R12, R12, UR7, RZ, 0x3c, !PT ;  /* 0x000000070c0c7c12 */ /* 0x000fe2000f8e3cff */
[----:B-12---:R-:W-:Y:S07]  /*3190*/  @!P1 BRA `(.L_x_57) ;  /* 0x0000006c00e49947 */ /* 0x006fee0003800000 */
.L_x_164:
[C---:B------:R-:W-:Y:S01]  /*31a0*/  LEA R4, R11.reuse, UR6, 0x4 ;  /* 0x000000060b047c11 */ /* 0x040fe2000f8e20ff */
[----:B-1----:R-:W-:Y:S01]  /*31b0*/  VIADD R2, R2, 0x100 ;  /* 0x0000010002027836 */ /* 0x002fe20000000000 */
[----:B------:R-:W-:Y:S01]  /*31c0*/  SEL R8, R8, RZ, P0 ;  /* 0x000000ff08087207 */ /* 0x000fe20000000000 */
[----:B------:R-:W-:-:S03]  /*31d0*/  VIADD R11, R11, 0x1 ;  /* 0x000000010b0b7836 */ /* 0x000fc60000000000 */
[----:B------:R-:W1:Y:S01]  /*31e0*/  LDS.128 R4, [R4+0x180] ;  /* 0x0001800004047984 */ /* 0x000e620000000c00 */
[----:B------:R-:W-:Y:S02]  /*31f0*/  PRMT R2, RZ, 0x654, R2 ;  /* 0x00000654ff027816 */ /* 0x000fe40000000002 */
[C---:B------:R-:W-:Y:S01]  /*3200*/  ISETP.NE.AND P1, PT, R11.reuse, 0x2, PT ;  /* 0x000000020b00780c */ /* 0x040fe20003f25270 */
[----:B------:R-:W-:Y:S01]  /*3210*/  @!PT LDS RZ, [RZ] ;  /* 0x00000000fffff984 */ /* 0x000fe20000000800 */
[----:B------:R-:W-:Y:S01]  /*3220*/  @!PT LDS RZ, [RZ] ;  /* 0x00000000fffff984 */ /* 0x000fe20000000800 */
[----:B------:R-:W-:Y:S01]  /*3230*/  @!PT LDS RZ, [RZ] ;  /* 0x00000000fffff984 */ /* 0x000fe20000000800 */
[----:B------:R-:W-:Y:S01]  /*3240*/  @!PT LDS RZ, [RZ] ;  /* 0x00000000fffff984 */ /* 0x000fe20000000800 */
[----:B------:R2:W-:Y:S06]  /*3250*/  MEMBAR.ALL.CTA ;  /* 0x0000000000007992 */ /* 0x0005ec0000008000 */
[----:B--2---:R-:W2:Y:S01]  /*3260*/  FENCE.VIEW.ASYNC.S ;  /* 0x00000000000073c6 */ /* 0x004ea20000000000 */
[----:B------:R-:W-:Y:S01]  /*3270*/  SEL R11, R11, RZ, P1 ;  /* 0x000000ff0b0b7207 */ /* 0x000fe20000800000 */
[----:B--2---:R2:W-:Y:S01]  /*3280*/  SYNCS.ARRIVE.TRANS64.RED.A1T0 RZ, [R2+URZ], RZ ;  /* 0x000000ff02ff79a7 */ /* 0x0045e200081004ff */
[----:B-1----:R-:W-:-:S02]  /*3290*/  LOP3.LUT P3, RZ, R6, 0x1, RZ, 0xc0, !PT ;  /* 0x0000000106ff7812 */ /* 0x002fc4000786c0ff */
[----:B------:R-:W-:-:S04]  /*32a0*/  SEL R5, RZ, 0x1, P1 ;  /* 0x00000001ff057807 */ /* 0x000fc80000800000 */
[----:B------:R-:W-:Y:S02]  /*32b0*/  LOP3.LUT R10, R10, R5, RZ, 0x3c, !PT ;  /* 0x000000050a0a7212 */ /* 0x000fe400078e3cff */
[----:B--2---:R-:W-:-:S04]  /*32c0*/  SEL R2, RZ, 0x1, P0 ;  /* 0x00000001ff027807 */ /* 0x004fc80000000000 */
[----:B------:R-:W-:Y:S01]  /*32d0*/  LOP3.LUT R9, R9, R2, RZ, 0x3c, !PT ;  /* 0x0000000209097212 */ /* 0x000fe200078e3cff */
[----:B------:R-:W-:Y:S06]  /*32e0*/  @P3 BRA `(.L_x_58) ;  /* 0xfffffffc002c3947 */ /* 0x000fec000383ffff */
[----:B------:R-:W-:Y:S01]  /*32f0*/  ULEA UR4, UR5, UR6, 0x3 ;  /* 0x0000000605047291 */ /* 0x000fe2000f8e18ff */
[----:B------:R-:W-:-:S08]  /*3300*/  SHF.L.U32 R3, R12, 0x1f, RZ ;  /* 0x0000001f0c037819 */ /* 0x000fd000000006ff */
[----:B------:R-:W1:Y:S02]  /*3310*/  SYNCS.PHASECHK.TRANS64 P0, [UR4+0x100], R3 ;  /* 0x00010003ff0075a7 */ /* 0x000e640008001004 */
[----:B-1----:R-:W-:Y:S05]  /*3320*/  @P0 BRA `(.L_x_59) ;  /* 0x0000000000080947 */ /* 0x002fea0003800000 */
[----:B------:R-:W1:Y:S02]  /*3330*/  SYNCS.PHASECHK.TRANS64.TRYWAIT P0, [UR4+0x100], R3 ;  /* 0x00010003ff0075a7 */ /* 0x000e640008001104 */
[----:B-1----:R-:W-:Y:S05]  /*3340*/  @!P0 BRA `(.L_x_60) ;  /* 0x0000006c008c8947 */ /* 0x002fea0003800000 */
.L_x_59:
[----:B------:R-:W-:-:S04]  /*3350*/  UIADD3 UR7, UPT, UPT, UR5, 0x1, URZ ;  /* 0x0000000105077890 */ /* 0x000fc8000fffe0ff */
[----:B------:R-:W-:-:S04]  /*3360*/  UISETP.NE.AND UP0, UPT, UR7, 0x2, UPT ;  /* 0x000000020700788c */ /* 0x000fc8000bf05270 */
[----:B------:R-:W-:Y:S02]  /*3370*/  USEL UR8, URZ, 0x1, UP0 ;  /* 0x00000001ff087887 */ /* 0x000fe40008000000 */
[----:B------:R-:W-:-:S04]  /*3380*/  USEL UR7, UR7, URZ, UP0 ;  /* 0x000000ff07077287 */ /* 0x000fc80008000000 */
[----:B------:R-:W-:Y:S01]  /*3390*/  ULEA UR7, UR7, UR6, 0x3 ;  /* 0x0000000607077291 */ /* 0x000fe2000f8e18ff */
[----:B-1----:R-:W-:-:S04]  /*33a0*/  LOP3.LUT R3, R12, UR8, RZ, 0x3c, !PT ;  /* 0x000000080c037c12 */ /* 0x002fc8000f8e3cff */
[----:B------:R-:W-:-:S04]  /*33b0*/  SHF.L.U32 R0, R3, 0x1f, RZ ;  /* 0x0000001f03007819 */ /* 0x000fc800000006ff */
[----:B------:R-:W1:Y:S02]  /*33c0*/  SYNCS.PHASECHK.TRANS64 P0, [UR7+0x100], R0 ;  /* 0x00010000ff0075a7 */ /* 0x000e640008001007 */
[----:B-1----:R-:W-:Y:S05]  /*33d0*/  @P0 EXIT ;  /* 0x000000000000094d */ /* 0x002fea0003800000 */
[----:B------:R-:W-:Y:S02]  /*33e0*/  SHF.L.U32 R3, R3, 0x1f, RZ ;  /* 0x0000001f03037819 */ /* 0x000fe400000006ff */
[----:B------:R-:W-:-:S07]  /*33f0*/  MOV R0, UR7 ;  /* 0x0000000700007c02 */ /* 0x000fce0008000f00 */
.L_x_61:
[----:B-1----:R1:W2:Y:S02]  /*3400*/  SYNCS.PHASECHK.TRANS64.TRYWAIT P0, [R0+URZ+0x100], R3 ;  /* 0x00010003000075a7 */ /* 0x0022a400080011ff */
[----:B--2---:R-:W-:Y:S05]  /*3410*/  @!P0 NANOSLEEP.SYNCS 0x989680 ;  /* 0x009896800000895d */ /* 0x004fea0003900000 */
[----:B------:R-:W2:Y:S02]  /*3420*/  @!P0 SYNCS.PHASECHK.TRANS64 P0, [R0+URZ+0x100], R3 ;  /* 0x00010003000085a7 */ /* 0x000ea400080010ff */
[----:B--2---:R-:W-:Y:S05]  /*3430*/  @P0 EXIT ;  /* 0x000000000000094d */ /* 0x004fea0003800000 */
[----:B------:R-:W-:Y:S05]  /*3440*/  BRA `(.L_x_61) ;  /* 0xfffffffc00ec7947 */ /* 0x000fea000383ffff */
.L_x_54:
[----:B------:R-:W-:Y:S05]  /*3450*/  BRA.U UP4, `(.L_x_62) ;  /* 0x0000000d04a07547 */ /* 0x000fea000b800000 */
[----:B------:R-:W1:Y:S01]  /*3460*/  S2UR UR7, SR_CgaCtaId ;  /* 0x00000000000779c3 */ /* 0x000e620000008800 */
[----:B------:R-:W-:Y:S01]  /*3470*/  UMOV UR4, 0x40 ;  /* 0x0000004000047882 */ /* 0x000fe20000000000 */
[----:B------:R-:W-:Y:S01]  /*3480*/  NOP ;  /* 0x0000000000007918 */ /* 0x000fe20000000000 */
[----:B------:R-:W-:Y:S01]  /*3490*/  UMOV UR6, 0x400 ;  /* 0x0000040000067882 */ /* 0x000fe20000000000 */
[----:B-1----:R-:W-:Y:S02]  /*34a0*/  ULEA UR5, UR7, UR4, 0x18 ;  /* 0x0000000407057291 */ /* 0x002fe4000f8ec0ff */
[----:B------:R-:W-:-:S07]  /*34b0*/  ULEA UR6, UR7, UR6, 0x18 ;  /* 0x0000000607067291 */ /* 0x000fce000f8ec0ff */
[----:B------:R-:W1:Y:S02]  /*34c0*/  LDS.U8 R0, [UR5+0x1c] ;  /* 0x00001c05ff007984 */ /* 0x000e640008000000 */
[----:B-1----:R-:W-:-:S13]  /*34d0*/  ISETP.NE.AND P0, PT, R0, RZ, PT ;  /* 0x000000ff0000720c */ /* 0x002fda0003f05270 */
[----:B------:R-:W-:Y:S05]  /*34e0*/  @P0 BRA `(.L_x_63) ;  /* 0x0000000000580947 */ /* 0x000fea0003800000 */
[----:B------:R-:W-:-:S13]  /*34f0*/  ELECT P0, URZ, PT ;  /* 0x0000000000ff782f */ /* 0x000fda0003800000 */
[----:B------:R-:W-:Y:S05]  /*3500*/  @!P0 BRA `(.L_x_64) ;  /* 0x0000000000608947 */ /* 0x000fea0003800000 */
[----:B------:R-:W-:Y:S01]  /*3510*/  UMOV UR4, 0x10 ;  /* 0x0000001000047882 */ /* 0x000fe20000000000 */
[----:B------:R-:W-:Y:S01]  /*3520*/  HFMA2 R0, -RZ, RZ, 0, 5.9604644775390625e-08 ;  /* 0x00000001ff007431 */ /* 0x000fe200000001ff */
[----:B------:R-:W-:-:S03]  /*3530*/  MOV R3, 0xffff ;  /* 0x0000ffff00037802 */ /* 0x000fc60000000f00 */
[----:B------:R-:W-:Y:S04]  /*3540*/  DEPBAR.LE SB1, 0x36 ;  /* 0x00009d800000791a */ /* 0x000fe80000000000 */
[----:B------:R-:W1:Y:S02]  /*3550*/  UTCATOMSWS.FIND_AND_SET.ALIGN UP0, UR4, UR4 ;  /* 0x00000004000475e3 */ /* 0x000e640008000800 */
[----:B-1----:R-:W-:Y:S01]  /*3560*/  MOV R4, UR4 ;  /* 0x0000000400047c02 */ /* 0x002fe20008000f00 */
[----:B------:R-:W-:Y:S06]  /*3570*/  BRA.U UP0, `(.L_x_65) ;  /* 0x0000000100187547 */ /* 0x000fec000b800000 */
.L_x_66:
[----:B------:R-:W-:Y:S05]  /*3580*/  NANOSLEEP 0x64 ;  /* 0x000000640000795d */ /* 0x000fea0003800000 */
[----:B------:R-:W-:-:S05]  /*3590*/  UMOV UR4, 0x10 ;  /* 0x0000001000047882 */ /* 0x000fca0000000000 */
[----:B------:R-:W-:Y:S04]  /*35a0*/  DEPBAR.LE SB1, 0x36 ;  /* 0x00009d800000791a */ /* 0x000fe80000000000 */
[----:B------:R-:W1:Y:S02]  /*35b0*/  UTCATOMSWS.FIND_AND_SET.ALIGN UP0, UR4, UR4 ;  /* 0x00000004000475e3 */ /* 0x000e640008000800 */
[----:B-1----:R-:W-:Y:S01]  /*35c0*/  MOV R4, UR4 ;  /* 0x0000000400047c02 */ /* 0x002fe20008000f00 */
[----:B------:R-:W-:Y:S05]  /*35d0*/  BRA.U !UP0, `(.L_x_66) ;  /* 0xfffffffd08e87547 */ /* 0x000fea000b83ffff */
.L_x_65:
[-C--:B------:R-:W-:Y:S02]  /*35e0*/  SHF.L.U32 R3, R3, R4.reuse, RZ ;  /* 0x0000000403037219 */ /* 0x080fe400000006ff */
[----:B------:R-:W-:Y:S01]  /*35f0*/  SHF.L.U32 R0, R0, R4, RZ ;  /* 0x0000000400007219 */ /* 0x000fe200000006ff */
[----:B------:R-:W-:Y:S02]  /*3600*/  IMAD.SHL.U32 R4, R4, 0x20, RZ ;  /* 0x0000002004047824 */ /* 0x000fe400078e00ff */
[----:B------:R1:W-:Y:S04]  /*3610*/  ATOMS.OR RZ, [UR5+0x14], R3 ;  /* 0x00001403ffff798c */ /* 0x0003e8000b000005 */
[----:B------:R1:W-:Y:S04]  /*3620*/  ATOMS.OR RZ, [UR5+0x18], R0 ;  /* 0x00001800ffff798c */ /* 0x0003e8000b000005 */
[----:B------:R1:W-:Y:S01]  /*3630*/  STS [UR6+0x1a0], R4 ;  /* 0x0001a004ff007988 */ /* 0x0003e20008000806 */
[----:B------:R-:W-:Y:S05]  /*3640*/  BRA `(.L_x_64) ;  /* 0x0000000000107947 */ /* 0x000fea0003800000 */
.L_x_63:
[----:B------:R-:W-:Y:S02]  /*3650*/  MOV R0, 0xffffffff ;  /* 0xffffffff00007802 */ /* 0x000fe40000000f00 */
[----:B------:R-:W-:-:S03]  /*3660*/  MOV R4, 0x3690 ;  /* 0x0000369000047802 */ /* 0x000fc60000000f00 */
[----:B------:R1:W-:Y:S04]  /*3670*/  STS [UR6+0x1a0], R0 ;  /* 0x0001a000ff007988 */ /* 0x0003e80008000806 */
[----:B-1---5:R-:W-:Y:S05]  /*3680*/  CALL.REL.NOINC `($__internal_1_$__cuda_sm10x_tcgen05_guardrail_trap_phase_invalid_during_alloc) ;  /* 0x0000007000d07944 */ /* 0x022fea0003c00000 */
.L_x_64:
[----:B------:R-:W-:Y:S05]  /*3690*/  WARPSYNC.ALL ;  /* 0x0000000000007948 */ /* 0x000fea0003800000 */
[----:B------:R-:W2:Y:S01]  /*36a0*/  S2UR UR4, SR_CgaCtaId ;  /* 0x00000000000479c3 */ /* 0x000ea20000008800 */
[----:B------:R-:W-:Y:S01]  /*36b0*/  UMOV UR17, 0x400 ;  /* 0x0000040000117882 */ /* 0x000fe20000000000 */
[----:B------:R-:W-:-:S06]  /*36c0*/  NOP ;  /* 0x0000000000007918 */ /* 0x000fcc0000000000 */
[----:B------:R-:W-:Y:S06]  /*36d0*/  BAR.ARV 0x6, 0xa0 ;  /* 0x0182800000007b1d */ /* 0x000fec0000002000 */
[----:B------:R-:W3:Y:S01]  /*36e0*/  LDCU UR5, c[0x0][0x38c] ;  /* 0x00007180ff0577ac */ /* 0x000ee20008000800 */
[----:B------:R-:W-:Y:S01]  /*36f0*/  LOP3.LUT R2, R2, 0xffff, RZ, 0xc0, !PT ;  /* 0x0000ffff02027812 */ /* 0x000fe200078ec0ff */
[----:B------:R-:W-:Y:S01]  /*3700*/  IMAD.MOV.U32 R11, RZ, RZ, 0x1 ;  /* 0x00000001ff0b7424 */ /* 0x000fe200078e00ff */
[----:B------:R-:W-:Y:S01]  /*3710*/  CS2R R8, SRZ ;  /* 0x0000000000087805 */ /* 0x000fe2000001ff00 */
[----:B------:R-:W4:Y:S01]  /*3720*/  LDCU UR8, c[0x0][0x38c] ;  /* 0x00007180ff0877ac */ /* 0x000f220008000800 */
[----:B------:R-:W-:Y:S01]  /*3730*/  R2UR UR19, R2 ;  /* 0x00000000021372ca */ /* 0x000fe200000e0000 */
[----:B------:R-:W-:Y:S01]  /*3740*/  IMAD.MOV.U32 R10, RZ, RZ, RZ ;  /* 0x000000ffff0a7224 */ /* 0x000fe200078e00ff */
[----:B------:R-:W-:Y:S01]  /*3750*/  UMOV UR22, URZ ;  /* 0x000000ff00167c82 */ /* 0x000fe20008000000 */
[----:B------:R-:W-:Y:S01]  /*3760*/  UMOV UR14, URZ ;  /* 0x000000ff000e7c82 */ /* 0x000fe20008000000 */
[----:B--2---:R-:W-:Y:S01]  /*3770*/  ULEA UR17, UR4, UR17, 0x18 ;  /* 0x0000001104117291 */ /* 0x004fe2000f8ec0ff */
[----:B------:R-:W-:Y:S01]  /*3780*/  UMOV UR26, 0x0 ;  /* 0x00000000001a7882 */ /* 0x000fe20000000000 */
[----:B------:R-:W-:-:S02]  /*3790*/  UMOV UR27, 0x4400490 ;  /* 0x04400490001b7882 */ /* 0x000fc40000000000 */
[----:B------:R-:W-:Y:S02]  /*37a0*/  UIADD3 UR6, UPT, UPT, UR17, 0x6400, URZ ;  /* 0x0000640011067890 */ /* 0x000fe4000fffe0ff */
[----:B------:R-:W-:Y:S02]  /*37b0*/  UIADD3 UR7, UPT, UPT, UR17, 0x10400, URZ ;  /* 0x0001040011077890 */ /* 0x000fe4000fffe0ff */
[----:B---3--:R-:W-:Y:S01]  /*37c0*/  UIADD3 UR5, UPT, UPT, UR5, 0x3f, URZ ;  /* 0x0000003f05057890 */ /* 0x008fe2000fffe0ff */
[----:B-1----:R-:W1:Y:S01]  /*37d0*/  LDS R0, [UR17+0x1a0] ;  /* 0x0001a011ff007984 */ /* 0x002e620008000800 */
[----:B------:R-:W-:Y:S02]  /*37e0*/  USHF.R.U32.HI UR6, URZ, 0x4, UR6 ;  /* 0x00000004ff067899 */ /* 0x000fe40008011606 */
[----:B------:R-:W-:Y:S02]  /*37f0*/  USHF.R.S32.HI UR4, URZ, 0x1f, UR5 ;  /* 0x0000001fff047899 */ /* 0x000fe40008011405 */
[----:B------:R-:W-:-:S02]  /*3800*/  ULOP3.LUT UR6, UR6, 0x3fff, URZ, 0xc0, !UPT ;  /* 0x00003fff06067892 */ /* 0x000fc4000f8ec0ff */
[----:B------:R-:W-:Y:S02]  /*3810*/  ULEA.HI UR4, UR4, UR5, URZ, 0x6 ;  /* 0x0000000504047291 */ /* 0x000fe4000f8f30ff */
[----:B------:R-:W-:Y:S02]  /*3820*/  USHF.R.U32.HI UR5, URZ, 0x4, UR7 ;  /* 0x00000004ff057899 */ /* 0x000fe40008011607 */
[----:B------:R-:W-:Y:S02]  /*3830*/  USHF.R.S32.HI UR28, URZ, 0x6, UR4 ;  /* 0x00000006ff1c7899 */ /* 0x000fe40008011404 */
[----:B------:R-:W-:Y:S02]  /*3840*/  ULOP3.LUT UR5, UR5, 0x3fff, URZ, 0xc0, !UPT ;  /* 0x00003fff05057892 */ /* 0x000fe4000f8ec0ff */
[----:B------:R-:W-:Y:S02]  /*3850*/  UISETP.LT.AND UP0, UPT, UR28, 0x1, UPT ;  /* 0x000000011c00788c */ /* 0x000fe4000bf01270 */
[----:B------:R-:W-:-:S02]  /*3860*/  ULOP3.LUT UR20, UR6, 0x10000, URZ, 0xfc, !UPT ;  /* 0x0001000006147892 */ /* 0x000fc4000f8efcff */
[----:B------:R-:W-:Y:S02]  /*3870*/  USEL UR29, UR28, 0x1, !UP0 ;  /* 0x000000011c1d7887 */ /* 0x000fe4000c000000 */
[----:B------:R-:W-:Y:S02]  /*3880*/  ULOP3.LUT UR21, UR5, 0x10000, URZ, 0xfc, !UPT ;  /* 0x0001000005157892 */ /* 0x000fe4000f8efcff */
[----:B------:R-:W-:Y:S02]  /*3890*/  UIADD3 UR29, UPT, UPT, -UR29, URZ, URZ ;  /* 0x000000ff1d1d7290 */ /* 0x000fe4000fffe1ff */
[----:B----4-:R-:W-:Y:S01]  /*38a0*/  UISETP.GE.AND UP4, UPT, UR8, 0x1, UPT ;  /* 0x000000010800788c */ /* 0x010fe2000bf86270 */
[----:B------:R-:W-:Y:S01]  /*38b0*/  UMOV UR24, 0x0 ;  /* 0x0000000000187882 */ /* 0x000fe20000000000 */
[----:B------:R-:W-:Y:S01]  /*38c0*/  UMOV UR25, 0x4400490 ;  /* 0x0440049000197882 */ /* 0x000fe20000000000 */
[----:B-1----:R-:W-:-:S15]  /*38d0*/  R2UR UR30, R0 ;  /* 0x00000000001e72ca */ /* 0x002fde00000e0000 */
.L_x_73:
[----:B------:R-:W-:Y:S02]  /*38e0*/  LEA R0, R10, UR17, 0x3 ;  /* 0x000000110a007c11 */ /* 0x000fe4000f8e18ff */
[----:B------:R-:W-:Y:S02]  /*38f0*/  SHF.L.U32 R5, R9, 0x1f, RZ ;  /* 0x0000001f09057819 */ /* 0x000fe400000006ff */
[----:B------:R-:W-:Y:S01]  /*3900*/  PLOP3.LUT P0, PT, PT, PT, UP4, 0x80, 0x8 ;  /* 0x000000000008781c */ /* 0x000fe20003f0f048 */
[----:B------:R-:W-:Y:S01]  /*3910*/  VIADD R3, R0, 0x100 ;  /* 0x0000010000037836 */ /* 0x000fe20000000000 */
[----:B-1----:R-:W1:Y:S02]  /*3920*/  SYNCS.PHASECHK.TRANS64.TRYWAIT P1, [R0+URZ+0xf0], R5 ;  /* 0x0000f005000075a7 */ /* 0x002e6400080211ff */
[----:B-1-3--:R-:W-:Y:S09]  /*3930*/  @!P1 BRA `(.L_x_67) ;  /* 0x0000006800289947 */ /* 0x00aff20003800000 */
.L_x_166:
[----:B------:R-:W-:Y:S01]  /*3940*/  LEA R4, R10, UR17, 0x4 ;  /* 0x000000110a047c11 */ /* 0x000fe2000f8e20ff */
[----:B------:R-:W-:Y:S01]  /*3950*/  @UP4 ULEA UR4, UR14, UR17, 0x3 ;  /* 0x000000110e044291 */ /* 0x000fe2000f8e18ff */
[----:B------:R-:W-:Y:S01]  /*3960*/  PLOP3.LUT P2, PT, PT, PT, PT, 0x80, 0x8 ;  /* 0x000000000008781c */ /* 0x000fe20003f4f070 */
[----:B------:R-:W-:Y:S01]  /*3970*/  ULEA UR23, UR22, UR17, 0x3 ;  /* 0x0000001116177291 */ /* 0x000fe2000f8e18ff */
[----:B------:R-:W-:Y:S02]  /*3980*/  PRMT R3, RZ, 0x654, R3 ;  /* 0x00000654ff037816 */ /* 0x000fe40000000003 */
[----:B-1----:R-:W1:Y:S01]  /*3990*/  LDS.128 R4, [R4+0x180] ;  /* 0x0001800004047984 */ /* 0x002e620000000c00 */
[----:B------:R-:W-:Y:S02]  /*39a0*/  @P0 SHF.L.U32 R2, R8, 0x1f, RZ ;  /* 0x0000001f08020819 */ /* 0x000fe400000006ff */
[----:B------:R-:W-:Y:S01]  /*39b0*/  SHF.L.U32 R0, R11, 0x1f, RZ ;  /* 0x0000001f0b007819 */ /* 0x000fe200000006ff */
[----:B------:R-:W-:Y:S01]  /*39c0*/  @!PT LDS RZ, [RZ] ;  /* 0x00000000fffff984 */ /* 0x000fe20000000800 */
[----:B------:R-:W-:Y:S01]  /*39d0*/  @!PT LDS RZ, [RZ] ;  /* 0x00000000fffff984 */ /* 0x000fe20000000800 */
[----:B------:R-:W-:Y:S01]  /*39e0*/  @!PT LDS RZ, [RZ] ;  /* 0x00000000fffff984 */ /* 0x000fe20000000800 */
[----:B------:R-:W-:Y:S01]  /*39f0*/  @!PT LDS RZ, [RZ] ;  /* 0x00000000fffff984 */ /* 0x000fe20000000800 */
[----:B------:R2:W-:Y:S06]  /*3a00*/  MEMBAR.ALL.CTA ;  /* 0x0000000000007992 */ /* 0x0005ec0000008000 */
[----:B--2---:R-:W2:Y:S02]  /*3a10*/  FENCE.VIEW.ASYNC.S ;  /* 0x00000000000073c6 */ /* 0x004ea40000000000 */
[----:B--2---:R2:W-:Y:S01]  /*3a20*/  SYNCS.ARRIVE.TRANS64.RED.A1T0 RZ, [R3+URZ], RZ ;  /* 0x000000ff03ff79a7 */ /* 0x0045e200081004ff */
[----:B------:R2:W3:Y:S01]  /*3a30*/  @P0 SYNCS.PHASECHK.TRANS64.TRYWAIT P2, [UR4], R2 ;  /* 0x00000002ff0005a7 */ /* 0x0004e20008041104 */
[----:B------:R-:W-:Y:S01]  /*3a40*/  ULEA.HI UR4, UR22, UR22, URZ, 0x1 ;  /* 0x0000001616047291 */ /* 0x000fe2000f8f08ff */
[----:B-1----:R-:W-:-:S03]  /*3a50*/  LOP3.LUT P1, RZ, R6, 0x1, RZ, 0xc0, !PT ;  /* 0x0000000106ff7812 */ /* 0x002fc6000782c0ff */
[----:B------:R-:W-:Y:S02]  /*3a60*/  USHF.L.U32 UR18, UR4, 0x7, URZ ;  /* 0x0000000704127899 */ /* 0x000fe400080006ff */
[----:B------:R-:W-:Y:S02]  /*3a70*/  ULOP3.LUT UR4, UR4, 0xffe, URZ, 0xc0, !UPT ;  /* 0x00000ffe04047892 */ /* 0x000fe4000f8ec0ff */
[----:B------:R-:W-:Y:S02]  /*3a80*/  ULOP3.LUT UR18, UR18, 0xffffff00, URZ, 0xc0, !UPT ;  /* 0xffffff0012127892 */ /* 0x000fe4000f8ec0ff */
[----:B------:R-:W-:Y:S02]  /*3a90*/  UIADD3 UR4, UPT, UPT, -UR4, UR22, URZ ;  /* 0x0000001604047290 */ /* 0x000fe4000fffe1ff */
[----:B------:R-:W-:Y:S01]  /*3aa0*/  UIADD3 UR18, UPT, UPT, UR30, UR18, URZ ;  /* 0x000000121e127290 */ /* 0x000fe2000fffe0ff */
[----:B------:R-:W1:Y:S03]  /*3ab0*/  SYNCS.PHASECHK.TRANS64.TRYWAIT P0, [UR23+0x130], R0 ;  /* 0x00013000ff0075a7 */ /* 0x000e660008001117 */
[----:B------:R-:W-:Y:S01]  /*3ac0*/  ULEA UR18, UR4, UR18, 0x14 ;  /* 0x0000001204127291 */ /* 0x000fe2000f8ea0ff */
[----:B-123--:R-:W-:Y:S11]  /*3ad0*/  @!P0 BRA `(.L_x_68) ;  /* 0x0000006400d48947 */ /* 0x00eff60003800000 */
.L_x_168:
[----:B------:R-:W-:Y:S01]  /*3ae0*/  IADD3 R10, PT, PT, R10, 0x1, RZ ;  /* 0x000000010a0a7810 */ /* 0x000fe20007ffe0ff */
[----:B------:R-:W-:Y:S06]  /*3af0*/  BRA.U !UP4, `(.L_x_69) ;  /* 0x000000010c987547 */ /* 0x000fec000b800000 */
[----:B------:R-:W-:Y:S01]  /*3b00*/  UPLOP3.LUT UP2, UPT, UPT, UPT, UPT, 0x40, 0x4 ;  /* 0x000000000004789c */ /* 0x000fe20003f4e870 */
[----:B------:R-:W-:Y:S01]  /*3b10*/  UMOV UR16, UR29 ;  /* 0x0000001d00107c82 */ /* 0x000fe20008000000 */
[----:B------:R-:W-:Y:S01]  /*3b20*/  UMOV UR15, UR28 ;  /* 0x0000001c000f7c82 */ /* 0x000fe20008000000 */
[----:B------:R-:W-:-:S08]  /*3b30*/  UMOV UR6, UR14 ;  /* 0x0000000e00067c82 */ /* 0x000fd00008000000 */
.L_x_72:
[----:B------:R-:W-:Y:S02]  /*3b40*/  UIADD3 UR16, UPT, UPT, UR16, 0x1, URZ ;  /* 0x0000000110107890 */ /* 0x000fe4000fffe0ff */
[----:B--2---:R-:W-:Y:S02]  /*3b50*/  ULEA UR5, UR6, UR17, 0x3 ;  /* 0x0000001106057291 */ /* 0x004fe4000f8e18ff */
[----:B------:R-:W-:Y:S01]  /*3b60*/  UISETP.NE.AND UP3, UPT, UR16, URZ, UPT ;  /* 0x000000ff1000728c */ /* 0x000fe2000bf65270 */
[----:B---3--:R-:W-:Y:S10]  /*3b70*/  @P2 BRA `(.L_x_70) ;  /* 0x00000000000c2947 */ /* 0x008ff40003800000 */
[----:B-1----:R-:W-:Y:S04]  /*3b80*/  SHF.L.U32 R3, R8, 0x1f, RZ ;  /* 0x0000001f08037819 */ /* 0x002fe800000006ff */
[----:B------:R-:W1:Y:S02]  /*3b90*/  SYNCS.PHASECHK.TRANS64.TRYWAIT P0, [UR5], R3 ;  /* 0x00000003ff0075a7 */ /* 0x000e640008001105 */
[----:B-1----:R-:W-:Y:S05]  /*3ba0*/  @!P0 BRA `(.L_x_71) ;  /* 0x0000006400b88947 */ /* 0x002fea0003800000 */
.L_x_70:
[----:B------:R-:W-:Y:S01]  /*3bb0*/  UISETP.NE.AND UP0, UPT, UR15, 0x1, UPT ;  /* 0x000000010f00788c */ /* 0x000fe2000bf05270 */
[----:B------:R-:W-:Y:S01]  /*3bc0*/  PLOP3.LUT P2, PT, PT, PT, PT, 0x80, 0x8 ;  /* 0x000000000008781c */ /* 0x000fe20003f4f070 */
[----:B------:R-:W-:Y:S02]  /*3bd0*/  UIADD3 UR4, UPT, UPT, UR6, 0x1, URZ ;  /* 0x0000000106047890 */ /* 0x000fe4000fffe0ff */
[----:B------:R-:W-:Y:S02]  /*3be0*/  ULEA UR12, UR6, UR21, 0xa ;  /* 0x00000015060c7291 */ /* 0x000fe4000f8e50ff */
[----:B------:R-:W-:Y:S01]  /*3bf0*/  UISETP.NE.AND UP1, UPT, UR4, 0xa, UPT ;  /* 0x0000000a0400788c */ /* 0x000fe2000bf25270 */
[----:B------:R-:W-:Y:S01]  /*3c00*/  PLOP3.LUT P0, PT, PT, PT, UP0, 0x80, 0x8 ;  /* 0x000000000008781c */ /* 0x000fe20003f0f008 */
[----:B------:R-:W-:Y:S02]  /*3c10*/  UIADD3 UR10, UPT, UPT, UR12, 0x2, URZ ;  /* 0x000000020c0a7890 */ /* 0x000fe4000fffe0ff */
[----:B------:R-:W-:Y:S02]  /*3c20*/  USEL UR7, URZ, 0x1, UP1 ;  /* 0x00000001ff077887 */ /* 0x000fe40008800000 */
[----:B------:R-:W-:Y:S02]  /*3c30*/  USEL UR14, UR4, URZ, UP1 ;  /* 0x000000ff040e7287 */ /* 0x000fe40008800000 */
[----:B------:R-:W-:Y:S02]  /*3c40*/  UIADD3 UR15, UPT, UPT, UR15, -0x1, URZ ;  /* 0xffffffff0f0f7890 */ /* 0x000fe4000fffe0ff */
[----:B------:R-:W-:Y:S01]  /*3c50*/  @UP0 ULEA UR4, UR14, UR17, 0x3 ;  /* 0x000000110e040291 */ /* 0x000fe2000f8e18ff */
[----:B------:R-:W-:Y:S01]  /*3c60*/  LOP3.LUT R8, R8, UR7, RZ, 0x3c, !PT ;  /* 0x0000000708087c12 */ /* 0x000fe2000f8e3cff */
[----:B------:R-:W-:Y:S01]  /*3c70*/  UIADD3 UR7, UPT, UPT, UR5, 0x50, URZ ;  /* 0x0000005005077890 */ /* 0x000fe2000fffe0ff */
[----:B------:R-:W-:Y:S02]  /*3c80*/  UMOV UR13, 0x80004020 ;  /* 0x80004020000d7882 */ /* 0x000fe40000000000 */
[----:B-1----:R-:W-:Y:S01]  /*3c90*/  @P0 SHF.L.U32 R0, R8, 0x1f, RZ ;  /* 0x0000001f08000819 */ /* 0x002fe200000006ff */
[----:B------:R-:W-:Y:S01]  /*3ca0*/  UMOV UR5, 0x80004020 ;  /* 0x8000402000057882 */ /* 0x000fe20000000000 */
[----:B------:R-:W-:Y:S01]  /*3cb0*/  UMOV UR11, 0x80004020 ;  /* 0x80004020000b7882 */ /* 0x000fe20000000000 */
[----:B------:R-:W-:Y:S01]  /*3cc0*/  UMOV UR9, 0x80004020 ;  /* 0x8000402000097882 */ /* 0x000fe20000000000 */
[----:B------:R2:W3:Y:S01]  /*3cd0*/  @P0 SYNCS.PHASECHK.TRANS64.TRYWAIT P2, [UR4], R0 ;  /* 0x00000000ff0005a7 */ /* 0x0004e20008041104 */
[----:B------:R-:W-:Y:S03]  /*3ce0*/  ULEA UR4, UR6, UR20, 0x8 ;  /* 0x0000001406047291 */ /* 0x000fe6000f8e40ff */
[----:B------:R-:W-:Y:S01]  /*3cf0*/  UMOV UR6, UR14 ;  /* 0x0000000e00067c82 */ /* 0x000fe20008000000 */
[----:B------:R-:W-:Y:S05]  /*3d00*/  UIADD3 UR8, UPT, UPT, UR4, 0x2, URZ ;  /* 0x0000000204087890 */ /* 0x000fea000fffe0ff */
[----:B------:R2:W-:Y:S01]  /*3d10*/  UTCQMMA gdesc[UR4], gdesc[UR12], tmem[UR18], tmem[UR26], idesc[UR27], UP2 ;  /* 0x00ff1a0c040075ea */ /* 0x0005e20009000312 */
[----:B------:R-:W-:Y:S03]  /*3d20*/  UPLOP3.LUT UP2, UPT, UPT, UPT, UPT, 0x80, 0x8 ;  /* 0x000000000008789c */ /* 0x000fe60003f4f070 */
[----:B------:R2:W-:Y:S01]  /*3d30*/  UTCQMMA gdesc[UR8], gdesc[UR10], tmem[UR18], tmem[UR24], idesc[UR25], UPT ;  /* 0x00ff180a080075ea */ /* 0x0005e2000b800312 */
[----:B------:R2:W-:Y:S01]  /*3d40*/  UTCBAR.MULTICAST [UR7], URZ, UR19 ;  /* 0x000000ff070073e9 */ /* 0x0005e20008000813 */
[----:B------:R-:W-:Y:S06]  /*3d50*/  BRA.U UP3, `(.L_x_72) ;  /* 0xfffffffd03787547 */ /* 0x000fec000b83ffff */
.L_x_69:
[----:B--2---:R-:W-:Y:S01]  /*3d60*/  UIADD3 UR4, UPT, UPT, UR22, 0x1, URZ ;  /* 0x0000000116047890 */ /* 0x004fe2000fffe0ff */
[C---:B------:R-:W-:Y:S01]  /*3d70*/  ISETP.NE.AND P0, PT, R10.reuse, 0x2, PT ;  /* 0x000000020a00780c */ /* 0x040fe20003f05270 */
[----:B------:R-:W-:Y:S02]  /*3d80*/  UIADD3 UR5, UPT, UPT, UR23, 0x110, URZ ;  /* 0x0000011017057890 */ /* 0x000fe4000fffe0ff */
[----:B------:R-:W-:Y:S01]  /*3d90*/  UISETP.NE.AND UP0, UPT, UR4, 0x4, UPT ;  /* 0x000000040400788c */ /* 0x000fe2000bf05270 */
[----:B-1----:R-:W-:Y:S02]  /*3da0*/  SEL R0, RZ, 0x1, P0 ;  /* 0x00000001ff007807 */ /* 0x002fe40000000000 */
[----:B------:R-:W-:Y:S01]  /*3db0*/  SEL R10, R10, RZ, P0 ;  /* 0x000000ff0a0a7207 */ /* 0x000fe20000000000 */
[----:B------:R-:W-:Y:S01]  /*3dc0*/  USEL UR6, URZ, 0x1, UP0 ;  /* 0x00000001ff067887 */ /* 0x000fe20008000000 */
[----:B------:R-:W-:Y:S01]  /*3dd0*/  LOP3.LUT R9, R9, R0, RZ, 0x3c, !PT ;  /* 0x0000000009097212 */ /* 0x000fe200078e3cff */
[----:B------:R-:W-:Y:S01]  /*3de0*/  USEL UR22, UR4, URZ, UP0 ;  /* 0x000000ff04167287 */ /* 0x000fe20008000000 */
[----:B------:R1:W-:Y:S03]  /*3df0*/  UTCBAR [UR5], URZ ;  /* 0x000000ff050073e9 */ /* 0x0003e600080000ff */
[----:B------:R-:W-:Y:S01]  /*3e00*/  LOP3.LUT R11, R11, UR6, RZ, 0x3c, !PT ;  /* 0x000000060b0b7c12 */ /* 0x000fe2000f8e3cff */
[----:B------:R-:W-:Y:S07]  /*3e10*/  @P1 BRA `(.L_x_73) ;  /* 0xfffffff800b01947 */ /* 0x000fee000383ffff */
[----:B------:R-:W2:Y:S01]  /*3e20*/  S2UR UR8, SR_CgaCtaId ;  /* 0x00000000000879c3 */ /* 0x000ea20000008800 */
[----:B------:R-:W-:Y:S01]  /*3e30*/  ELECT P0, URZ, PT ;  /* 0x0000000000ff782f */ /* 0x000fe20003800000 */
[----:B------:R-:W-:Y:S01]  /*3e40*/  IMAD.MOV.U32 R0, RZ, RZ, 0x1 ;  /* 0x00000001ff007424 */ /* 0x000fe200078e00ff */
[----:B------:R-:W-:Y:S01]  /*3e50*/  UIADD3 UR17, UPT, UPT, UR17, 0x130, URZ ;  /* 0x0000013011117890 */ /* 0x000fe2000fffe0ff */
[----:B------:R-:W-:Y:S01]  /*3e60*/  SHF.L.U32 R3, R11, 0x1f, RZ ;  /* 0x0000001f0b037819 */ /* 0x000fe200000006ff */
[----:B------:R-:W-:-:S03]  /*3e70*/  UMOV UR4, 0x40 ;  /* 0x0000004000047882 */ /* 0x000fc60000000000 */
[----:B------:R-:W-:Y:S01]  /*3e80*/  UVIRTCOUNT.DEALLOC.SMPOOL 0x80 ;  /* 0x000000800000784c */ /* 0x000fe20000000000 */
[----:B--2---:R-:W-:Y:S02]  /*3e90*/  ULEA UR8, UR8, UR4, 0x18 ;  /* 0x0000000408087291 */ /* 0x004fe4000f8ec0ff */
[----:B------:R-:W-:-:S07]  /*3ea0*/  ULEA UR4, UR22, UR17, 0x3 ;  /* 0x0000001116047291 */ /* 0x000fce000f8e18ff */
[----:B------:R2:W-:Y:S02]  /*3eb0*/  @P0 STS.U8 [UR8+0x1c], R0 ;  /* 0x00001c00ff000988 */ /* 0x0005e40008000008 */
[----:B------:R-:W4:Y:S02]  /*3ec0*/  SYNCS.PHASECHK.TRANS64.TRYWAIT P0, [UR4], R3 ;  /* 0x00000003ff0075a7 */ /* 0x000f240008001104 */
[----:B--2-4-:R-:W-:Y:S05]  /*3ed0*/  @!P0 BRA `(.L_x_74) ;  /* 0x0000006400048947 */ /* 0x014fea0003800000 */
.L_x_171:
[----:B------:R-:W-:-:S04]  /*3ee0*/  UIADD3 UR4, UPT, UPT, UR22, 0x1, URZ ;  /* 0x0000000116047890 */ /* 0x000fc8000fffe0ff */
[----:B------:R-:W-:-:S04]  /*3ef0*/  UISETP.NE.AND UP0, UPT, UR4, 0x4, UPT ;  /* 0x000000040400788c */ /* 0x000fc8000bf05270 */
[----:B------:R-:W-:Y:S02]  /*3f00*/  USEL UR6, URZ, 0x1, UP0 ;  /* 0x00000001ff067887 */ /* 0x000fe40008000000 */
[----:B------:R-:W-:-:S04]  /*3f10*/  USEL UR4, UR4, URZ, UP0 ;  /* 0x000000ff04047287 */ /* 0x000fc80008000000 */
[----:B-1----:R-:W-:Y:S01]  /*3f20*/  ULEA UR5, UR4, UR17, 0x3 ;  /* 0x0000001104057291 */ /* 0x002fe2000f8e18ff */
[----:B------:R-:W-:-:S04]  /*3f30*/  LOP3.LUT R2, R11, UR6, RZ, 0x3c, !PT ;  /* 0x000000060b027c12 */ /* 0x000fc8000f8e3cff */
[----:B--2---:R-:W-:-:S04]  /*3f40*/  SHF.L.U32 R3, R2, 0x1f, RZ ;  /* 0x0000001f02037819 */ /* 0x004fc800000006ff */
[----:B------:R-:W1:Y:S02]  /*3f50*/  SYNCS.PHASECHK.TRANS64.TRYWAIT P0, [UR5], R3 ;  /* 0x00000003ff0075a7 */ /* 0x000e640008001105 */
[----:B-1----:R-:W-:Y:S05]  /*3f60*/  @!P0 BRA `(.L_x_75) ;  /* 0x0000006000f88947 */ /* 0x002fea0003800000 */
.L_x_173:
        /* <DEDUP_REMOVED lines=9> */
.L_x_175:
[----:B------:R-:W-:-:S04]  /*4000*/  UIADD3 UR4, UPT, UPT, UR4, 0x1, URZ ;  /* 0x0000000104047890 */ /* 0x000fc8000fffe0ff */
[----:B------:R-:W-:-:S04]  /*4010*/  UISETP.NE.AND UP0, UPT, UR4, 0x4, UPT ;  /* 0x000000040400788c */ /* 0x000fc8000bf05270 */
[----:B------:R-:W-:Y:S02]  /*4020*/  USEL UR5, URZ, 0x1, UP0 ;  /* 0x00000001ff057887 */ /* 0x000fe40008000000 */
[----:B------:R-:W-:-:S04]  /*4030*/  USEL UR4, UR4, URZ, UP0 ;  /* 0x000000ff04047287 */ /* 0x000fc80008000000 */
[----:B------:R-:W-:Y:S01]  /*4040*/  ULEA UR4, UR4, UR17, 0x3 ;  /* 0x0000001104047291 */ /* 0x000fe2000f8e18ff */
[----:B-1----:R-:W-:-:S04]  /*4050*/  LOP3.LUT R3, R2, UR5, RZ, 0x3c, !PT ;  /* 0x0000000502037c12 */ /* 0x002fc8000f8e3cff */
[----:B------:R-:W-:-:S04]  /*4060*/  SHF.L.U32 R3, R3, 0x1f, RZ ;  /* 0x0000001f03037819 */ /* 0x000fc800000006ff */
[----:B------:R-:W1:Y:S02]  /*4070*/  SYNCS.PHASECHK.TRANS64.TRYWAIT P0, [UR4], R3 ;  /* 0x00000003ff0075a7 */ /* 0x000e640008001104 */
[----:B-1----:R-:W-:Y:S05]  /*4080*/  @!P0 BRA `(.L_x_77) ;  /* 0x0000006000e08947 */ /* 0x002fea0003800000 */
.L_x_177:
[----:B------:R-:W-:Y:S01]  /*4090*/  NOP ;  /* 0x0000000000007918 */ /* 0x000fe20000000000 */
[----:B-1----:R-:W1:Y:S01]  /*40a0*/  LDS R0, [UR8+0x14] ;  /* 0x00001408ff007984 */ /* 0x002e620008000800 */
[----:B------:R-:W-:Y:S01]  /*40b0*/  ULOP3.LUT UR4, UR30, 0xffff, URZ, 0xc0, !UPT ;  /* 0x0000ffff1e047892 */ /* 0x000fe2000f8ec0ff */
[----:B------:R-:W-:Y:S01]  /*40c0*/  UMOV UR5, 0xffff ;  /* 0x0000ffff00057882 */ /* 0x000fe20000000000 */
[----:B------:R-:W-:Y:S02]  /*40d0*/  UMOV UR6, 0x1 ;  /* 0x0000000100067882 */ /* 0x000fe40000000000 */
[----:B------:R-:W-:-:S04]  /*40e0*/  USHF.R.U32.HI UR4, URZ, 0x5, UR4 ;  /* 0x00000005ff047899 */ /* 0x000fc80008011604 */
[----:B------:R-:W-:Y:S02]  /*40f0*/  USHF.L.U32 UR5, UR5, UR4, URZ ;  /* 0x0000000405057299 */ /* 0x000fe400080006ff */
[----:B------:R-:W-:-:S04]  /*4100*/  USHF.L.U32 UR4, UR6, UR4, URZ ;  /* 0x0000000406047299 */ /* 0x000fc800080006ff */
[----:B-1----:R-:W-:-:S04]  /*4110*/  LOP3.LUT R0, R0, UR5, RZ, 0xc0, !PT ;  /* 0x0000000500007c12 */ /* 0x002fc8000f8ec0ff */
[----:B------:R-:W-:-:S13]  /*4120*/  ISETP.NE.AND P0, PT, R0, UR5, PT ;  /* 0x0000000500007c0c */ /* 0x000fda000bf05270 */
[----:B------:R-:W-:Y:S05]  /*4130*/  @P0 BRA `(.L_x_78) ;  /* 0x0000000000580947 */ /* 0x000fea0003800000 */
[----:B------:R-:W1:Y:S02]  /*4140*/  LDS R0, [UR8+0x18] ;  /* 0x00001808ff007984 */ /* 0x000e640008000800 */
[----:B-1----:R-:W-:-:S04]  /*4150*/  LOP3.LUT R0, R0, UR4, RZ, 0xc0, !PT ;  /* 0x0000000400007c12 */ /* 0x002fc8000f8ec0ff */
[----:B------:R-:W-:-:S13]  /*4160*/  ISETP.NE.AND P0, PT, R0, UR4, PT ;  /* 0x0000000400007c0c */ /* 0x000fda000bf05270 */
[----:B------:R-:W-:Y:S05]  /*4170*/  @P0 BRA `(.L_x_79) ;  /* 0x00000000003c0947 */ /* 0x000fea0003800000 */
[----:B------:R-:W1:Y:S01]  /*4180*/  S2R R2, SR_LANEID ;  /* 0x0000000000027919 */ /* 0x000e620000000000 */
[----:B------:R-:W-:Y:S01]  /*4190*/  ULOP3.LUT UR5, URZ, UR5, URZ, 0x33, !UPT ;  /* 0x00000005ff057292 */ /* 0x000fe2000f8e33ff */
[----:B------:R-:W-:Y:S01]  /*41a0*/  LOP3.LUT R4, RZ, UR4, RZ, 0x33, !PT ;  /* 0x00000004ff047c12 */ /* 0x000fe2000f8e33ff */
[----:B------:R-:W-:Y:S02]  /*41b0*/  VOTEU.ANY UR4, UPT, PT ;  /* 0x0000000000047886 */ /* 0x000fe400038e0100 */
[----:B------:R-:W-:Y:S01]  /*41c0*/  UFLO.U32 UR4, UR4 ;  /* 0x00000004000472bd */ /* 0x000fe200080e0000 */
[----:B------:R-:W2:Y:S01]  /*41d0*/  REDUX UR6, R4 ;  /* 0x00000000040673c4 */ /* 0x000ea20000000000 */
[----:B------:R-:W-:-:S06]  /*41e0*/  IMAD.U32 R0, RZ, RZ, UR5 ;  /* 0x00000005ff007e24 */ /* 0x000fcc000f8e00ff */
[----:B------:R4:W-:Y:S01]  /*41f0*/  UTCATOMSWS.AND URZ, UR5 ;  /* 0x0000000500ff79e3 */ /* 0x0009e20008000000 */
[----:B------:R-:W3:Y:S01]  /*4200*/  REDUX UR7, R0 ;  /* 0x00000000000773c4 */ /* 0x000ee20000000000 */
[----:B-1----:R-:W-:Y:S01]  /*4210*/  ISETP.EQ.U32.AND P0, PT, R2, UR4, PT ;  /* 0x0000000402007c0c */ /* 0x002fe2000bf02070 */
[----:B--2---:R-:W-:Y:S01]  /*4220*/  IMAD.U32 R2, RZ, RZ, UR6 ;  /* 0x00000006ff027e24 */ /* 0x004fe2000f8e00ff */
[----:B---3--:R-:W-:-:S11]  /*4230*/  MOV R3, UR7 ;  /* 0x0000000700037c02 */ /* 0x008fd60008000f00 */
[----:B------:R4:W-:Y:S04]  /*4240*/  @P0 ATOMS.AND RZ, [UR8+0x14], R3 ;  /* 0x00001403ffff098c */ /* 0x0009e8000a800008 */
[----:B------:R4:W-:Y:S01]  /*4250*/  @P0 ATOMS.AND RZ, [UR8+0x18], R2 ;  /* 0x00001802ffff098c */ /* 0x0009e2000a800008 */
[----:B------:R-:W-:Y:S05]  /*4260*/  BRA `(.L_x_80) ;  /* 0x0000000000147947 */ /* 0x000fea0003800000 */
.L_x_79:
[----:B------:R-:W-:Y:S02]  /*4270*/  MOV R2, 0x4290 ;  /* 0x0000429000027802 */ /* 0x000fe40000000f00 */
[----:B---3-5:R-:W-:Y:S05]  /*4280*/  CALL.REL.NOINC `($__internal_0_$__cuda_sm10x_tcgen05_guardrail_trap_col_being_dealloced_not_returned_by_alloc) ;  /* 0x0000006400c47944 */ /* 0x028fea0003c00000 */
[----:B------:R-:W-:Y:S05]  /*4290*/  BRA `(.L_x_80) ;  /* 0x0000000000087947 */ /* 0x000fea0003800000 */
.L_x_78:
[----:B------:R-:W-:Y:S02]  /*42a0*/  MOV R2, 0x42c0 ;  /* 0x000042c000027802 */ /* 0x000fe40000000f00 */
[----:B---3-5:R-:W-:Y:S05]  /*42b0*/  CALL.REL.NOINC `($__internal_2_$__cuda_sm10x_tcgen05_guardrail_trap_unallocated_columns_being_dealloced) ;  /* 0x0000006400d07944 */ /* 0x028fea0003c00000 */
.L_x_80:
[----:B------:R-:W-:Y:S01]  /*42c0*/  NOP ;  /* 0x0000000000007918 */ /* 0x000fe20000000000 */
[----:B----4-:R-:W-:Y:S05]  /*42d0*/  EXIT ;  /* 0x000000000000794d */ /* 0x010fea0003800000 */
.L_x_62:
[----:B------:R-:W-:-:S09]  /*42e0*/  UISETP.NE.OR UP0, UPT, UR17, 0x3, !UP3 ;  /* 0x000000031100788c */ /* 0x000fd2000df05670 */
[----:B------:R-:W-:Y:S05]  /*42f0*/  BRA.U UP0, `(.L_x_81) ;  /* 0x0000001100587547 */ /* 0x000fea000b800000 */
[----:B------:R-:W1:Y:S01]  /*4300*/  S2UR UR10, SR_CgaCtaId ;  /* 0x00000000000a79c3 */ /* 0x000e620000008800 */
[----:B------:R-:W2:Y:S01]  /*4310*/  LDCU UR31, c[0x0][0x370] ;  /* 0x00006e00ff1f77ac */ /* 0x000ea20008000800 */
[----:B------:R-:W-:Y:S02]  /*4320*/  HFMA2 R13, -RZ, RZ, 0, 0 ;  /* 0x00000000ff0d7431 */ /* 0x000fe400000001ff */
[----:B------:R-:W-:Y:S01]  /*4330*/  IMAD.MOV.U32 R15, RZ, RZ, 0x1 ;  /* 0x00000001ff0f7424 */ /* 0x000fe200078e00ff */
[----:B------:R-:W-:Y:S01]  /*4340*/  MOV R7, 0x1000 ;  /* 0x0000100000077802 */ /* 0x000fe20000000f00 */
[----:B------:R-:W2:Y:S01]  /*4350*/  LDCU.128 UR44, c[0x0][0xb10] ;  /* 0x00016200ff2c77ac */ /* 0x000ea20008000c00 */
[----:B------:R-:W-:Y:S01]  /*4360*/  IMAD.MOV.U32 R14, RZ, RZ, RZ ;  /* 0x000000ffff0e7224 */ /* 0x000fe200078e00ff */
[----:B------:R-:W3:Y:S01]  /*4370*/  LDC.64 R16, c[0x0][0x348] ;  /* 0x0000d200ff107b82 */ /* 0x000ee20000000a00 */
[----:B------:R-:W4:Y:S01]  /*4380*/  LDCU UR30, c[0x0][0x374] ;  /* 0x00006e80ff1e77ac */ /* 0x000f220008000800 */
[----:B------:R-:W1:Y:S06]  /*4390*/  LDCU UR15, c[0x0][0xb0c] ;  /* 0x00016180ff0f77ac */ /* 0x000e6c0008000800 */
[----:B------:R-:W3:Y:S01]  /*43a0*/  LDC.64 R2, c[0x0][0x888] ;  /* 0x00022200ff027b82 */ /* 0x000ee20000000a00 */
[----:B------:R-:W3:Y:S01]  /*43b0*/  LDCU UR49, c[0x0][0xb20] ;  /* 0x00016400ff3177ac */ /* 0x000ee20008000800 */
[----:B------:R-:W3:Y:S06]  /*43c0*/  LDCU UR4, c[0x0][0xb30] ;  /* 0x00016600ff0477ac */ /* 0x000eec0008000800 */
[----:B------:R-:W3:Y:S01]  /*43d0*/  LDC.64 R4, c[0x0][0x890] ;  /* 0x00022400ff047b82 */ /* 0x000ee20000000a00 */
[----:B------:R-:W-:Y:S01]  /*43e0*/  UMOV UR21, 0x400 ;  /* 0x0000040000157882 */ /* 0x000fe20000000000 */
[----:B--2---:R-:W-:-:S02]  /*43f0*/  UIMAD.WIDE.U32 UR6, UR31, UR44, URZ ;  /* 0x0000002c1f0672a5 */ /* 0x004fc4000f8e00ff */
[----:B----4-:R-:W-:Y:S02]  /*4400*/  UIMAD.WIDE.U32 UR8, UR30, UR47, URZ ;  /* 0x0000002f1e0872a5 */ /* 0x010fe4000f8e00ff */
[----:B-1----:R-:W-:Y:S02]  /*4410*/  ULEA UR21, UR10, UR21, 0x18 ;  /* 0x000000150a157291 */ /* 0x002fe4000f8ec0ff */
[----:B------:R-:W-:Y:S02]  /*4420*/  UPLOP3.LUT UP3, UPT, UPT, UPT, UPT, 0x40, 0x4 ;  /* 0x000000000004789c */ /* 0x000fe40003f6e870 */
[----:B------:R-:W-:Y:S02]  /*4430*/  UIADD3 UR37, UPT, UPT, UR21, 0xb8, URZ ;  /* 0x000000b815257890 */ /* 0x000fe4000fffe0ff */
[----:B------:R-:W-:Y:S02]  /*4440*/  UIADD3 UR33, UPT, UPT, UR21, 0xa0, URZ ;  /* 0x000000a015217890 */ /* 0x000fe4000fffe0ff */
[----:B------:R-:W-:-:S02]  /*4450*/  UIADD3 UR25, UPT, UPT, UR21, 0xa8, URZ ;  /* 0x000000a815197890 */ /* 0x000fc4000fffe0ff */
[----:B------:R-:W-:Y:S01]  /*4460*/  UIADD3 UR17, UPT, UPT, UR21, 0xb0, URZ ;  /* 0x000000b015117890 */ /* 0x000fe2000fffe0ff */
[----:B------:R-:W-:Y:S01]  /*4470*/  UMOV UR6, UR7 ;  /* 0x0000000700067c82 */ /* 0x000fe20008000000 */
[----:B------:R-:W-:Y:S01]  /*4480*/  UMOV UR41, UR9 ;  /* 0x0000000900297c82 */ /* 0x000fe20008000000 */
[----:B------:R-:W-:Y:S02]  /*4490*/  UISETP.GE.AND UP0, UPT, UR42, 0x1, UPT ;  /* 0x000000012a00788c */ /* 0x000fe4000bf06270 */
[----:B------:R-:W-:Y:S01]  /*44a0*/  UISETP.NE.AND UP4, UPT, UR42, 0x1, UPT ;  /* 0x000000012a00788c */ /* 0x000fe2000bf85270 */
[----:B------:R-:W1:Y:S01]  /*44b0*/  LDCU.64 UR22, c[0x0][0xb28] ;  /* 0x00016500ff1677ac */ /* 0x000e620008000a00 */
[----:B------:R-:W-:Y:S02]  /*44c0*/  UISETP.NE.AND UP6, UPT, UR15, 0x1, UPT ;  /* 0x000000010f00788c */ /* 0x000fe4000bfc5270 */
[----:B------:R-:W-:Y:S02]  /*44d0*/  UISETP.NE.AND UP5, UPT, UR46, 0x1, UPT ;  /* 0x000000012e00788c */ /* 0x000fe4000bfa5270 */
[----:B------:R-:W-:-:S02]  /*44e0*/  UPRMT UR37, UR10, 0x654, UR37 ;  /* 0x000006540a257896 */ /* 0x000fc40008000025 */
[----:B------:R-:W-:Y:S02]  /*44f0*/  USHF.R.U32.HI UR43, URZ, UR45, UR6 ;  /* 0x0000002dff2b7299 */ /* 0x000fe40008011606 */
[----:B------:R-:W-:Y:S02]  /*4500*/  UPRMT UR40, UR10, 0x654, UR33 ;  /* 0x000006540a287896 */ /* 0x000fe40008000021 */
[----:B------:R-:W-:Y:S02]  /*4510*/  UPRMT UR39, UR10, 0x654, UR25 ;  /* 0x000006540a277896 */ /* 0x000fe40008000019 */
[----:B------:R-:W-:Y:S02]  /*4520*/  UPRMT UR38, UR10, 0x654, UR17 ;  /* 0x000006540a267896 */ /* 0x000fe40008000011 */
[----:B---3--:R-:W-:Y:S02]  /*4530*/  USHF.R.U32.HI UR41, URZ, UR49, UR41 ;  /* 0x00000031ff297299 */ /* 0x008fe40008011629 */
[----:B------:R-:W-:-:S11]  /*4540*/  UISETP.NE.AND UP2, UPT, UR4, 0x1, UPT ;  /* 0x000000010400788c */ /* 0x000fd6000bf45270 */
.L_x_92:
[C---:B------:R-:W-:Y:S02]  /*4550*/  LEA R12, R14.reuse, UR21, 0x3 ;  /* 0x000000150e0c7c11 */ /* 0x040fe4000f8e18ff */
[----:B------:R-:W-:Y:S02]  /*4560*/  SHF.L.U32 R9, R13, 0x1f, RZ ;  /* 0x0000001f0d097819 */ /* 0x000fe400000006ff */
[----:B------:R-:W-:Y:S02]  /*4570*/  LEA R10, R14, UR21, 0x4 ;  /* 0x000000150e0a7c11 */ /* 0x000fe4000f8e20ff */
[----:B--2---:R-:W2:Y:S02]  /*4580*/  SYNCS.PHASECHK.TRANS64.TRYWAIT P0, [R12+URZ+0xf0], R9 ;  /* 0x0000f0090c0075a7 */ /* 0x004ea400080011ff */
[----:B--2---:R-:W-:Y:S05]  /*4590*/  @!P0 BRA `(.L_x_82) ;  /* 0x0000005c00b48947 */ /* 0x004fea0003800000 */
.L_x_178:
[----:B--2---:R-:W2:Y:S01]  /*45a0*/  LDS.128 R8, [R10+0x180] ;  /* 0x000180000a087984 */ /* 0x004ea20000000c00 */
[----:B------:R-:W-:Y:S01]  /*45b0*/  UISETP.GE.AND UP0, UPT, UR42, 0x1, UPT ;  /* 0x000000012a00788c */ /* 0x000fe2000bf06270 */
[----:B------:R-:W-:Y:S01]  /*45c0*/  @!PT LDS RZ, [RZ] ;  /* 0x00000000fffff984 */ /* 0x000fe20000000800 */
[----:B------:R-:W-:Y:S01]  /*45d0*/  @!PT LDS RZ, [RZ] ;  /* 0x00000000fffff984 */ /* 0x000fe20000000800 */
[----:B------:R-:W-:Y:S01]  /*45e0*/  @!PT LDS RZ, [RZ] ;  /* 0x00000000fffff984 */ /* 0x000fe20000000800 */
[----:B------:R-:W-:Y:S01]  /*45f0*/  @!PT LDS RZ, [RZ] ;  /* 0x00000000fffff984 */ /* 0x000fe20000000800 */
[----:B------:R3:W-:Y:S06]  /*4600*/  MEMBAR.ALL.CTA ;  /* 0x0000000000007992 */ /* 0x0007ec0000008000 */
[----:B---3--:R-:W3:Y:S01]  /*4610*/  FENCE.VIEW.ASYNC.S ;  /* 0x00000000000073c6 */ /* 0x008ee20000000000 */
[----:B--2---:R-:W-:Y:S11]  /*4620*/  LOP3.LUT P0, RZ, R10, 0x1, RZ, 0xc0, !PT ;  /* 0x000000010aff7812 */ /* 0x004ff6000780c0ff */
[----:B------:R-:W-:Y:S02]  /*4630*/  @!UPT UIADD3 URZ, UPT, UPT, URZ, URZ, URZ ;  /* 0x000000fffffff290 */ /* 0x000fe4000fffe0ff */
[----:B---3--:R-:W-:Y:S01]  /*4640*/  VOTEU.ANY UP1, P0 ;  /* 0x0000000000ff7886 */ /* 0x008fe20000020100 */
[----:B------:R-:W-:Y:S11]  /*4650*/  PLOP3.LUT P0, PT, PT, PT, UP1, 0x80, 0x8 ;  /* 0x000000000008781c */ /* 0x000ff60003f0f018 */
[----:B------:R-:W-:Y:S02]  /*4660*/  @!UPT UIADD3 URZ, UPT, UPT, URZ, URZ, URZ ;  /* 0x000000fffffff290 */ /* 0x000fe4000fffe0ff */
[----:B------:R-:W-:Y:S02]  /*4670*/  @P0 SHF.R.U32.HI R0, RZ, 0x10, R9 ;  /* 0x00000010ff000819 */ /* 0x000fe40000011609 */
[----:B------:R-:W-:Y:S02]  /*4680*/  @P0 MOV R6, R8 ;  /* 0x0000000800060202 */ /* 0x000fe40000000f00 */
[----:B------:R-:W-:Y:S01]  /*4690*/  @P0 R2UR UR4, R0 ;  /* 0x00000000000402ca */ /* 0x000fe200000e0000 */
[----:B------:R-:W-:Y:S01]  /*46a0*/  VIADD R0, R12, 0x100 ;  /* 0x000001000c007836 */ /* 0x000fe20000000000 */
[----:B------:R-:W-:Y:S02]  /*46b0*/  @P0 LOP3.LUT R8, R9, 0xffff, RZ, 0xc0, !PT ;  /* 0x0000ffff09080812 */ /* 0x000fe400078ec0ff */
[----:B------:R-:W-:Y:S02]  /*46c0*/  @P0 R2UR UR6, R6 ;  /* 0x00000000060602ca */ /* 0x000fe400000e0000 */
[----:B------:R-:W-:Y:S02]  /*46d0*/  PRMT R0, RZ, 0x654, R0 ;  /* 0x00000654ff007816 */ /* 0x000fe40000000000 */
[----:B------:R-:W-:Y:S02]  /*46e0*/  @P0 R2UR UR5, R8 ;  /* 0x00000000080502ca */ /* 0x000fe400000e0000 */
[----:B------:R2:W-:Y:S03]  /*46f0*/  SYNCS.ARRIVE.TRANS64.RED.A1T0 RZ, [R0+URZ], RZ ;  /* 0x000000ff00ff79a7 */ /* 0x0005e600081004ff */
[----:B------:R-:W-:Y:S04]  /*4700*/  @UP1 UMOV UR29, UR4 ;  /* 0x00000004001d1c82 */ /* 0x000fe80008000000 */
[----:B------:R-:W-:Y:S04]  /*4710*/  @UP1 UMOV UR14, UR6 ;  /* 0x00000006000e1c82 */ /* 0x000fe80008000000 */
[----:B------:R-:W-:Y:S01]  /*4720*/  @UP1 UMOV UR13, UR5 ;  /* 0x00000005000d1c82 */ /* 0x000fe20008000000 */
[----:B------:R-:W-:Y:S05]  /*4730*/  BRA.U !UP0, `(.L_x_83) ;  /* 0x0000000108a47547 */ /* 0x000fea000b800000 */
[----:B------:R-:W-:Y:S02]  /*4740*/  UIMAD.WIDE.U32 UR18, UR13, UR47, URZ ;  /* 0x0000002f0d1272a5 */ /* 0x000fe4000f8e00ff */
[----:B------:R-:W-:Y:S02]  /*4750*/  UIMAD.WIDE.U32 UR26, UR14, UR44, URZ ;  /* 0x0000002c0e1a72a5 */ /* 0x000fe4000f8e00ff */
[----:B------:R-:W-:Y:S02]  /*4760*/  USEL UR4, UR30, UR41, !UP5 ;  /* 0x000000291e047287 */ /* 0x000fe4000e800000 */
[----:B------:R-:W-:Y:S02]  /*4770*/  USEL UR7, UR31, UR43, !UP6 ;  /* 0x0000002b1f077287 */ /* 0x000fe4000f000000 */
[----:B-1----:R-:W-:Y:S02]  /*4780*/  UIMAD.WIDE.U32 UR8, UR4, UR22, URZ ;  /* 0x00000016040872a5 */ /* 0x002fe4000f8e00ff */
[----:B------:R-:W-:Y:S01]  /*4790*/  UIMAD.WIDE.U32 UR10, UR7, UR22, URZ ;  /* 0x00000016070a72a5 */ /* 0x000fe2000f8e00ff */
[----:B------:R-:W-:Y:S02]  /*47a0*/  UMOV UR5, UR19 ;  /* 0x0000001300057c82 */ /* 0x000fe40008000000 */
[----:B------:R-:W-:Y:S03]  /*47b0*/  USHF.R.U32.HI UR6, URZ, UR49, UR5 ;  /* 0x00000031ff067299 */ /* 0x000fe60008011605 */
[----:B------:R-:W-:Y:S01]  /*47c0*/  UMOV UR5, UR27 ;  /* 0x0000001b00057c82 */ /* 0x000fe20008000000 */
[----:B------:R-:W-:Y:S02]  /*47d0*/  USEL UR6, UR13, UR6, !UP5 ;  /* 0x000000060d067287 */ /* 0x000fe4000e800000 */
[----:B------:R-:W-:Y:S03]  /*47e0*/  USHF.R.U32.HI UR12, URZ, UR45, UR5 ;  /* 0x0000002dff0c7299 */ /* 0x000fe60008011605 */
[----:B------:R-:W-:Y:S02]  /*47f0*/  UMOV UR5, UR9 ;  /* 0x0000000900057c82 */ /* 0x000fe40008000000 */
[----:B------:R-:W-:Y:S03]  /*4800*/  @UP4 USHF.R.U32.HI UR4, URZ, UR23, UR5 ;  /* 0x00000017ff044299 */ /* 0x000fe60008011605 */
[----:B------:R-:W-:Y:S01]  /*4810*/  UMOV UR5, UR11 ;  /* 0x0000000b00057c82 */ /* 0x000fe20008000000 */
[----:B------:R-:W-:Y:S02]  /*4820*/  UIMAD UR4, UR42, UR4, URZ ;  /* 0x000000042a0472a4 */ /* 0x000fe4000f8e02ff */
[----:B------:R-:W-:Y:S02]  /*4830*/  @UP4 USHF.R.U32.HI UR7, URZ, UR23, UR5 ;  /* 0x00000017ff074299 */ /* 0x000fe40008011605 */
[----:B------:R-:W-:Y:S02]  /*4840*/  UIMAD.WIDE.U32 UR10, UR6, UR22, URZ ;  /* 0x00000016060a72a5 */ /* 0x000fe4000f8e00ff */
[----:B------:R-:W-:Y:S02]  /*4850*/  USEL UR5, UR14, UR12, !UP6 ;  /* 0x0000000c0e057287 */ /* 0x000fe4000f000000 */
[----:B------:R-:W-:Y:S02]  /*4860*/  UIMAD UR8, UR42, UR7, URZ ;  /* 0x000000072a0872a4 */ /* 0x000fe4000f8e02ff */
[----:B------:R-:W-:Y:S03]  /*4870*/  UISETP.GE.AND UP0, UPT, UR6, UR4, UPT ;  /* 0x000000040600728c */ /* 0x000fe6000bf06270 */
[----:B------:R-:W-:Y:S01]  /*4880*/  UMOV UR4, UR11 ;  /* 0x0000000b00047c82 */ /* 0x000fe20008000000 */
[----:B------:R-:W-:Y:S02]  /*4890*/  UISETP.GE.OR UP0, UPT, UR5, UR8, UP0 ;  /* 0x000000080500728c */ /* 0x000fe40008706670 */
[----:B------:R-:W-:Y:S02]  /*48a0*/  USHF.R.U32.HI UR4, URZ, UR23, UR4 ;  /* 0x00000017ff047299 */ /* 0x000fe40008011604 */
[----:B------:R-:W-:Y:S02]  /*48b0*/  UIMAD.WIDE.U32 UR8, UR5, UR22, URZ ;  /* 0x00000016050872a5 */ /* 0x000fe4000f8e00ff */
[----:B------:R-:W-:Y:S04]  /*48c0*/  USEL UR10, UR6, UR4, !UP4 ;  /* 0x00000004060a7287 */ /* 0x000fe8000e000000 */
[----:B------:R-:W-:Y:S01]  /*48d0*/  UIADD3 UR11, UPT, UPT, -UR10, URZ, URZ ;  /* 0x000000ff0a0b7290 */ /* 0x000fe2000fffe1ff */
[----:B------:R-:W-:Y:S02]  /*48e0*/  @!UP0 UMOV UR4, UR9 ;  /* 0x0000000900048c82 */ /* 0x000fe40008000000 */
[----:B------:R-:W-:Y:S02]  /*48f0*/  @!UP0 USHF.R.U32.HI UR4, URZ, UR23, UR4 ;  /* 0x00000017ff048299 */ /* 0x000fe40008011604 */
[----:B------:R-:W-:Y:S02]  /*4900*/  UIMAD UR8, UR42, UR11, UR6 ;  /* 0x0000000b2a0872a4 */ /* 0x000fe4000f8e0206 */
[----:B------:R-:W-:Y:S04]  /*4910*/  @!UP0 USEL UR4, UR5, UR4, !UP4 ;  /* 0x0000000405048287 */ /* 0x000fe8000e000000 */
[----:B------:R-:W-:Y:S02]  /*4920*/  @!UP0 UIMAD UR8, UR7, UR8, UR4 ;  /* 0x00000008070882a4 */ /* 0x000fe4000f8e0204 */
[----:B------:R-:W-:Y:S02]  /*4930*/  @!UP0 UIADD3 UR9, UPT, UPT, UR10, -UR4, URZ ;  /* 0x800000040a098290 */ /* 0x000fe4000fffe0ff */
[----:B------:R-:W-:Y:S02]  /*4940*/  UIADD3 UR4, UPT, UPT, -UR5, URZ, URZ ;  /* 0x000000ff05047290 */ /* 0x000fe4000fffe1ff */
[----:B------:R-:W-:Y:S02]  /*4950*/  UIADD3 UR7, UPT, UPT, -UR6, URZ, URZ ;  /* 0x000000ff06077290 */ /* 0x000fe4000fffe1ff */
[----:B------:R-:W-:Y:S02]  /*4960*/  @!UP0 UIMAD UR6, UR9, UR42, UR5 ;  /* 0x0000002a090682a4 */ /* 0x000fe4000f8e0205 */
[----:B------:R-:W-:Y:S02]  /*4970*/  UIMAD UR14, UR15, UR4, UR14 ;  /* 0x000000040f0e72a4 */ /* 0x000fe4000f8e020e */
[----:B------:R-:W-:Y:S01]  /*4980*/  UIMAD UR13, UR46, UR7, UR13 ;  /* 0x000000072e0d72a4 */ /* 0x000fe2000f8e020d */
[----:B------:R-:W-:Y:S02]  /*4990*/  @!UP0 UMOV UR5, UR8 ;  /* 0x0000000800058c82 */ /* 0x000fe40008000000 */
[----:B------:R-:W-:Y:S02]  /*49a0*/  UIMAD UR14, UR5, UR15, UR14 ;  /* 0x0000000f050e72a4 */ /* 0x000fe4000f8e020e */
[----:B------:R-:W-:Y:S11]  /*49b0*/  UIMAD UR13, UR6, UR46, UR13 ;  /* 0x0000002e060d72a4 */ /* 0x000ff6000f8e020d */
[----:B------:R-:W-:Y:S01]  /*49c0*/  @!UPT UIADD3 URZ, UPT, UPT, URZ, URZ, URZ ;  /* 0x000000fffffff290 */ /* 0x000fe2000fffe0ff */
.L_x_83:
[----:B------:R-:W3:Y:S01]  /*49d0*/  @!UP2 LDCU.128 UR8, c[0x0][0xb10] ;  /* 0x00016200ff08a7ac */ /* 0x000ee20008000c00 */
[C---:B------:R-:W-:Y:S02]  /*49e0*/  ISETP.NE.U32.AND P1, PT, R4.reuse, RZ, PT ;  /* 0x000000ff0400720c */ /* 0x040fe40003f25070 */
[----:B------:R-:W-:Y:S02]  /*49f0*/  ISETP.NE.U32.AND P0, PT, R4, RZ, PT ;  /* 0x000000ff0400720c */ /* 0x000fe40003f05070 */
[C---:B------:R-:W-:Y:S02]  /*4a00*/  ISETP.NE.AND.EX P1, PT, R5.reuse, RZ, PT, P1 ;  /* 0x000000ff0500720c */ /* 0x040fe40003f25310 */
[----:B------:R-:W-:Y:S01]  /*4a10*/  ISETP.NE.AND.EX P0, PT, R5, RZ, PT, P0 ;  /* 0x000000ff0500720c */ /* 0x000fe20003f05300 */
[----:B------:R-:W4:Y:S01]  /*4a20*/  @!UP2 LDCU UR5, c[0x0][0xb0c] ;  /* 0x00016180ff05a7ac */ /* 0x000f220008000800 */
[----:B------:R-:W-:Y:S01]  /*4a30*/  SHF.L.U32 R9, R15, 0x1f, RZ ;  /* 0x0000001f0f097819 */ /* 0x000fe200000006ff */
[----:B------:R-:W-:Y:S02]  /*4a40*/  USHF.L.U32 UR35, UR16, 0x6, URZ ;  /* 0x0000000610237899 */ /* 0x000fe400080006ff */
[----:B------:R-:W-:Y:S02]  /*4a50*/  USHF.L.U32 UR34, UR20, 0x8, URZ ;  /* 0x0000000814227899 */ /* 0x000fe400080006ff */
[----:B---3--:R-:W-:Y:S07]  /*4a60*/  UIMAD.WIDE.U32 UR6, UR14, UR8, URZ ;  /* 0x000000080e0672a5 */ /* 0x008fee000f8e00ff */
[----:B------:R-:W-:Y:S01]  /*4a70*/  @!UP2 UMOV UR4, UR7 ;  /* 0x000000070004ac82 */ /* 0x000fe20008000000 */
[----:B----4-:R-:W-:Y:S02]  /*4a80*/  @!UP2 UISETP.NE.AND UP0, UPT, UR5, 0x1, UPT ;  /* 0x000000010500a88c */ /* 0x010fe4000bf05270 */
[----:B------:R-:W-:Y:S02]  /*4a90*/  @!UP2 USHF.R.U32.HI UR4, URZ, UR9, UR4 ;  /* 0x00000009ff04a299 */ /* 0x000fe40008011604 */
[----:B------:R-:W-:Y:S02]  /*4aa0*/  UIMAD.WIDE.U32 UR6, UR13, UR11, URZ ;  /* 0x0000000b0d0672a5 */ /* 0x000fe4000f8e00ff */
[----:B------:R-:W-:Y:S02]  /*4ab0*/  @!UP2 USEL UR8, UR14, UR4, !UP0 ;  /* 0x000000040e08a287 */ /* 0x000fe4000c000000 */
[----:B------:R-:W-:Y:S03]  /*4ac0*/  @!UP2 UISETP.NE.AND UP0, UPT, UR10, 0x1, UPT ;  /* 0x000000010a00a88c */ /* 0x000fe6000bf05270 */
[----:B------:R-:W-:Y:S02]  /*4ad0*/  @!UP2 UMOV UR6, UR7 ;  /* 0x000000070006ac82 */ /* 0x000fe40008000000 */
[----:B------:R-:W3:Y:S02]  /*4ae0*/  @!UP2 LDCU UR4, c[0x0][0xb20] ;  /* 0x00016400ff04a7ac */ /* 0x000ee40008000800 */
[----:B---3--:R-:W-:Y:S04]  /*4af0*/  @!UP2 USHF.R.U32.HI UR6, URZ, UR4, UR6 ;  /* 0x00000004ff06a299 */ /* 0x008fe80008011606 */
[----:B------:R-:W-:Y:S04]  /*4b00*/  @!UP2 USEL UR6, UR13, UR6, !UP0 ;  /* 0x000000060d06a287 */ /* 0x000fe8000c000000 */
[----:B------:R-:W-:Y:S02]  /*4b10*/  @!UP2 UIADD3 UR4, UPT, UPT, -UR8, UR6, URZ ;  /* 0x000000060804a290 */ /* 0x000fe4000fffe1ff */
[----:B------:R-:W-:Y:S02]  /*4b20*/  @!UP2 UIADD3 UR6, UPT, UPT, UR8, -UR6, URZ ;  /* 0x800000060806a290 */ /* 0x000fe4000fffe0ff */
[----:B------:R-:W-:Y:S02]  /*4b30*/  @!UP2 UIMAD UR14, UR4, UR5, UR14 ;  /* 0x00000005040ea2a4 */ /* 0x000fe4000f8e020e */
[----:B------:R-:W-:Y:S01]  /*4b40*/  @!UP2 UIMAD UR13, UR6, UR10, UR13 ;  /* 0x0000000a060da2a4 */ /* 0x000fe2000f8e020d */
[----:B------:R-:W-:Y:S11]  /*4b50*/  BRA.U UP3, `(.L_x_84) ;  /* 0x0000000103107547 */ /* 0x000ff6000b800000 */
[----:B--2---:R-:W-:Y:S04]  /*4b60*/  MOV R0, UR48 ;  /* 0x0000003000007c02 */ /* 0x004fe80008000f00 */
[----:B------:R-:W-:Y:S04]  /*4b70*/  SHF.L.U32 R11, R0, 0x1f, RZ ;  /* 0x0000001f000b7819 */ /* 0x000fe800000006ff */
[----:B------:R-:W2:Y:S02]  /*4b80*/  SYNCS.PHASECHK.TRANS64.TRYWAIT P2, [UR21+0xe8], R11 ;  /* 0x0000e80bff0075a7 */ /* 0x000ea40008041115 */
[----:B--2---:R-:W-:Y:S05]  /*4b90*/  @!P2 BRA `(.L_x_85) ;  /* 0x000000580048a947 */ /* 0x004fea0003800000 */
.L_x_84:
[----:B------:R-:W-:Y:S05]  /*4ba0*/  @!P1 BRA `(.L_x_86) ;  /* 0x0000000000309947 */ /* 0x000fea0003800000 */
[----:B------:R-:W-:Y:S01]  /*4bb0*/  ISETP.NE.U32.AND P1, PT, R2, RZ, PT ;  /* 0x000000ff0200720c */ /* 0x000fe20003f25070 */
[----:B------:R-:W3:Y:S01]  /*4bc0*/  LDCU.64 UR4, c[0x0][0x358] ;  /* 0x00006b00ff0477ac */ /* 0x000ee20008000a00 */
[----:B------:R-:W-:Y:S02]  /*4bd0*/  IMAD.MOV.U32 R85, RZ, RZ, 0x1 ;  /* 0x00000001ff557424 */ /* 0x000fe400078e00ff */
[----:B------:R-:W-:Y:S11]  /*4be0*/  ISETP.NE.AND.EX P1, PT, R3, RZ, PT, P1 ;  /* 0x000000ff0300720c */ /* 0x000ff60003f25310 */
[----:B------:R-:W-:Y:S02]  /*4bf0*/  @!UPT UIADD3 URZ, UPT, UPT, URZ, URZ, URZ ;  /* 0x000000fffffff290 */ /* 0x000fe4000fffe0ff */
[----:B--2---:R-:W2:Y:S01]  /*4c00*/  @P1 LDC.64 R10, c[0x0][0x888] ;  /* 0x00022200ff0a1b82 */ /* 0x004ea20000000a00 */
[----:B------:R-:W-:Y:S04]  /*4c10*/  @P1 IMAD R0, R4, UR36, RZ ;  /* 0x0000002404001c24 */ /* 0x000fe8000f8e02ff */
[----:B--2---:R-:W-:Y:S04]  /*4c20*/  @P1 IMAD.WIDE R10, R0, 0x4, R10 ;  /* 0x00000004000a1825 */ /* 0x004fe800078e020a */
[----:B------:R-:W-:Y:S01]  /*4c30*/  HFMA2 R0, -RZ, RZ, 0, 5.9604644775390625e-08 ;  /* 0x00000001ff007431 */ /* 0x000fe200000001ff */
[----:B---3-5:R3:W5:Y:S04]  /*4c40*/  @P1 LDG.E R41, desc[UR4][R10.64] ;  /* 0x000000040a291981 */ /* 0x028768000c1e1900 */
[----:B------:R-:W-:Y:S01]  /*4c50*/  @!P1 PRMT R85, R0, 0x7610, R85 ;  /* 0x0000761000559816 */ /* 0x000fe20000000055 */
[----:B---3--:R-:W4:Y:S06]  /*4c60*/  @!P1 LDC R41, c[0x0][0x880] ;  /* 0x00022000ff299b82 */ /* 0x008f2c0000000800 */
.L_x_86:
[----:B----45:R-:W-:Y:S01]  /*4c70*/  @!P0 FSETP.EQ.AND P1, PT, R41, RZ, PT ;  /* 0x000000ff2900820b */ /* 0x030fe20003f22000 */
[----:B------:R-:W-:Y:S01]  /*4c80*/  @!UPT UIADD3 URZ, UPT, UPT, URZ, URZ, URZ ;  /* 0x000000fffffff290 */ /* 0x000fe2000fffe0ff */
[----:B------:R-:W-:Y:S11]  /*4c90*/  @!P0 BRA `(.L_x_87) ;  /* 0x0000000000188947 */ /* 0x000ff60003800000 */
[----:B------:R-:W-:Y:S02]  /*4ca0*/  LOP3.LUT P0, RZ, R85, 0xff, RZ, 0xc0, !PT ;  /* 0x000000ff55ff7812 */ /* 0x000fe4000780c0ff */
[----:B------:R-:W-:Y:S04]  /*4cb0*/  ISETP.NE.U32.AND P1, PT, R2, RZ, PT ;  /* 0x000000ff0200720c */ /* 0x000fe80003f25070 */
[----:B------:R-:W-:Y:S04]  /*4cc0*/  ISETP.NE.AND.EX P1, PT, R3, RZ, PT, P1 ;  /* 0x000000ff0300720c */ /* 0x000fe80003f25310 */
[----:B------:R-:W-:Y:S03]  /*4cd0*/  PLOP3.LUT P1, PT, P1, PT, PT, 0x8, 0x80 ;  /* 0x000000000080781c */ /* 0x000fe60000f2e170 */
[----:B------:R-:W-:Y:S11]  /*4ce0*/  @P0 FSETP.EQ.AND P1, PT, R41, RZ, PT ;  /* 0x000000ff2900020b */ /* 0x000ff60003f22000 */
[----:B------:R-:W-:Y:S02]  /*4cf0*/  @!UPT UIADD3 URZ, UPT, UPT, URZ, URZ, URZ ;  /* 0x000000fffffff290 */ /* 0x000fe4000fffe0ff */
.L_x_87:
[----:B------:R-:W3:Y:S01]  /*4d00*/  SYNCS.PHASECHK.TRANS64.TRYWAIT P2, [UR21+0xc0], R9 ;  /* 0x0000c009ff0075a7 */ /* 0x000ee20008041115 */
[----:B------:R-:W-:Y:S04]  /*4d10*/  ELECT P0, URZ, PT ;  /* 0x0000000000ff782f */ /* 0x000fe80003800000 */
[----:B------:R-:W-:Y:S11]  /*4d20*/  PLOP3.LUT P1, PT, P1, P0, PT, 0xf2, 0x2f ;  /* 0x00000000002f781c */ /* 0x000ff60000f21e72 */
[----:B------:R-:W-:Y:S02]  /*4d30*/  @!UPT UIADD3 URZ, UPT, UPT, URZ, URZ, URZ ;  /* 0x000000fffffff290 */ /* 0x000fe4000fffe0ff */
[----:B------:R-:W-:Y:S05]  /*4d40*/  @!P1 IADD3 R8, P0, PT, R16, 0x580, RZ ;  /* 0x0000058010089810 */ /* 0x000fea0007f1e0ff */
[----:B------:R-:W-:Y:S01]  /*4d50*/  @!P1 IMAD.X R6, RZ, RZ, R17, P0 ;  /* 0x000000ffff069224 */ /* 0x000fe200000e0611 */
[----:B---3--:R-:W-:Y:S07]  /*4d60*/  @!P2 BRA `(.L_x_88) ;  /* 0x0000005400eca947 */ /* 0x008fee0003800000 */
.L_x_181:
[----:B------:R-:W-:Y:S01]  /*4d70*/  @!P1 R2UR UR5, R8 ;  /* 0x00000000080592ca */ /* 0x000fe200000e0000 */
[----:B------:R-:W-:Y:S01]  /*4d80*/  VOTEU.ALL UP0, P1 ;  /* 0x0000000000ff7886 */ /* 0x000fe20000800000 */
[----:B------:R-:W-:Y:S01]  /*4d90*/  @!P1 R2UR UR4, R6 ;  /* 0x00000000060492ca */ /* 0x000fe200000e0000 */
[----:B--2---:R-:W-:Y:S01]  /*4da0*/  @!P1 IMAD.MOV.U32 R0, RZ, RZ, 0x1000 ;  /* 0x00001000ff009424 */ /* 0x004fe200078e00ff */
[----:B------:R-:W-:Y:S01]  /*4db0*/  UMOV UR6, 0x0 ;  /* 0x0000000000067882 */ /* 0x000fe20000000000 */
[----:B------:R-:W-:Y:S01]  /*4dc0*/  UMOV UR7, 0x10000000 ;  /* 0x1000000000077882 */ /* 0x000fe20000000000 */
[----:B------:R-:W-:Y:S01]  /*4dd0*/  @!UP0 UIADD3 UR32, UPT, UPT, UR21, 0x200, URZ ;  /* 0x0000020015208890 */ /* 0x000fe2000fffe0ff */
[----:B------:R-:W-:Y:S01]  /*4de0*/  @!P1 IADD3 R8, P0, PT, R16, 0x580, RZ ;  /* 0x0000058010089810 */ /* 0x000fe20007f1e0ff */
[----:B------:R-:W-:Y:S04]  /*4df0*/  VOTEU.ALL UP0, P1 ;  /* 0x0000000000ff7886 */ /* 0x000fe80000800000 */
[----:B------:R-:W-:Y:S02]  /*4e00*/  @!P1 IMAD.X R6, RZ, RZ, R17, P0 ;  /* 0x000000ffff069224 */ /* 0x000fe400000e0611 */
[----:B------:R-:W-:Y:S02]  /*4e10*/  IMAD.U32 R10, RZ, RZ, UR5 ;  /* 0x00000005ff0a7e24 */ /* 0x000fe4000f8e00ff */
[----:B------:R-:W-:Y:S03]  /*4e20*/  IMAD.U32 R11, RZ, RZ, UR4 ;  /* 0x00000004ff0b7e24 */ /* 0x000fe6000f8e00ff */
[----:B------:R-:W-:Y:S02]  /*4e30*/  @!P1 R2UR UR4, R10 ;  /* 0x000000000a0492ca */ /* 0x000fe400000e0000 */
[----:B------:R-:W-:Y:S11]  /*4e40*/  @!P1 R2UR UR5, R11 ;  /* 0x000000000b0592ca */ /* 0x000ff600000e0000 */
[----:B------:R-:W-:Y:S02]  /*4e50*/  @!UPT UIADD3 URZ, UPT, UPT, URZ, URZ, URZ ;  /* 0x000000fffffff290 */ /* 0x000fe4000fffe0ff */
[----:B------:R2:W-:Y:S01]  /*4e60*/  @!UP0 UTMALDG.3D [UR32], [UR4], desc[UR6] ;  /* 0x00000620040085b4 */ /* 0x0005e20008011000 */
[----:B------:R2:W-:Y:S01]  /*4e70*/  @!P1 SYNCS.ARRIVE.TRANS64.RED.A0TR RZ, [UR21+0xa0], R0 ;  /* 0x0000a000ffff99a7 */ /* 0x0005e20008300415 */
[----:B------:R-:W-:Y:S01]  /*4e80*/  SYNCS.ARRIVE.TRANS64.RED.A1T0 RZ, [UR40], RZ ;  /* 0x000000ffffff79a7 */ /* 0x000fe20008100428 */
[----:B------:R-:W3:Y:S02]  /*4e90*/  SYNCS.PHASECHK.TRANS64.TRYWAIT P2, [UR21+0xc8], R9 ;  /* 0x0000c809ff0075a7 */ /* 0x000ee40008041115 */
[----:B--23--:R-:W-:Y:S05]  /*4ea0*/  @!P2 BRA `(.L_x_89) ;  /* 0x0000005400b4a947 */ /* 0x00cfea0003800000 */
.L_x_183:
        /* <DEDUP_REMOVED lines=8> */
[----:B------:R-:W-:Y:S01]  /*4f30*/  @!UP0 UIADD3 UR24, UPT, UPT, UR21, 0x1200, URZ ;  /* 0x0000120015188890 */ /* 0x000fe2000fffe0ff */
[----:B------:R-:W-:Y:S01]  /*4f40*/  VOTEU.ALL UP0, P1 ;  /* 0x0000000000ff7886 */ /* 0x000fe20000800000 */
[----:B------:R-:W-:Y:S01]  /*4f50*/  UMOV UR27, UR35 ;  /* 0x00000023001b7c82 */ /* 0x000fe20008000000 */
[----:B------:R-:W-:Y:S02]  /*4f60*/  UMOV UR28, UR36 ;  /* 0x00000024001c7c82 */ /* 0x000fe40008000000 */
[----:B------:R-:W-:Y:S02]  /*4f70*/  IMAD.U32 R10, RZ, RZ, UR5 ;  /* 0x00000005ff0a7e24 */ /* 0x000fe4000f8e00ff */
[----:B------:R-:W-:Y:S02]  /*4f80*/  IMAD.U32 R11, RZ, RZ, UR4 ;  /* 0x00000004ff0b7e24 */ /* 0x000fe4000f8e00ff */
[----:B------:R-:W-:Y:S01]  /*4f90*/  @!P1 IMAD.X R6, RZ, RZ, R17, P0 ;  /* 0x000000ffff069224 */ /* 0x000fe200000e0611 */
        /* <DEDUP_REMOVED lines=8> */
.L_x_185:
[----:B------:R-:W-:Y:S01]  /*5020*/  @!P1 R2UR UR5, R8 ;  /* 0x00000000080592ca */ /* 0x000fe200000e0000 */
[----:B------:R-:W-:Y:S01]  /*5030*/  VOTEU.ALL UP0, P1 ;  /* 0x0000000000ff7886 */ /* 0x000fe20000800000 */
[----:B------:R-:W-:Y:S01]  /*5040*/  @!P1 R2UR UR4, R6 ;  /* 0x00000000060492ca */ /* 0x000fe200000e0000 */
[----:B--2---:R-:W-:Y:S01]  /*5050*/  @!P1 IMAD.MOV.U32 R0, RZ, RZ, 0x1000 ;  /* 0x00001000ff009424 */ /* 0x004fe200078e00ff */
[----:B------:R-:W-:Y:S01]  /*5060*/  UMOV UR6, 0x0 ;  /* 0x0000000000067882 */ /* 0x000fe20000000000 */
[----:B------:R-:W-:Y:S01]  /*5070*/  UMOV UR7, 0x10000000 ;  /* 0x1000000000077882 */ /* 0x000fe20000000000 */
[----:B------:R-:W-:Y:S01]  /*5080*/  @!UP0 UIADD3 UR18, UPT, UPT, UR34, 0x80, URZ ;  /* 0x0000008022128890 */ /* 0x000fe2000fffe0ff */
[----:B------:R-:W-:Y:S01]  /*5090*/  VIADD R14, R14, 0x1 ;  /* 0x000000010e0e7836 */ /* 0x000fe20000000000 */
[----:B------:R-:W-:Y:S01]  /*50a0*/  @!UP0 UIADD3 UR16, UPT, UPT, UR21, 0x2200, URZ ;  /* 0x0000220015108890 */ /* 0x000fe2000fffe0ff */
[----:B------:R-:W-:Y:S01]  /*50b0*/  VOTEU.ALL UP0, P1 ;  /* 0x0000000000ff7886 */ /* 0x000fe20000800000 */
[----:B------:R-:W-:Y:S01]  /*50c0*/  UMOV UR19, UR35 ;  /* 0x0000002300137c82 */ /* 0x000fe20008000000 */
[----:B------:R-:W-:Y:S02]  /*50d0*/  UMOV UR20, UR36 ;  /* 0x0000002400147c82 */ /* 0x000fe40008000000 */
        /* <DEDUP_REMOVED lines=10> */
.L_x_187:
[----:B------:R-:W-:Y:S01]  /*5180*/  @!P1 IADD3 R6, P0, PT, R16, 0x580, RZ ;  /* 0x0000058010069810 */ /* 0x000fe20007f1e0ff */
[----:B------:R-:W-:Y:S01]  /*5190*/  VOTEU.ALL UP0, P1 ;  /* 0x0000000000ff7886 */ /* 0x000fe20000800000 */
[----:B------:R-:W-:Y:S01]  /*51a0*/  UMOV UR6, 0x0 ;  /* 0x0000000000067882 */ /* 0x000fe20000000000 */
[----:B------:R-:W-:Y:S01]  /*51b0*/  UMOV UR7, 0x10000000 ;  /* 0x1000000000077882 */ /* 0x000fe20000000000 */
[----:B------:R-:W-:Y:S01]  /*51c0*/  @!P1 R2UR UR5, R6 ;  /* 0x00000000060592ca */ /* 0x000fe200000e0000 */
[----:B--2---:R-:W-:Y:S01]  /*51d0*/  @!P1 IMAD.X R0, RZ, RZ, R17, P0 ;  /* 0x000000ffff009224 */ /* 0x004fe200000e0611 */
[----:B------:R-:W-:Y:S01]  /*51e0*/  @!UP0 UIADD3 UR10, UPT, UPT, UR34, 0xc0, URZ ;  /* 0x000000c0220a8890 */ /* 0x000fe2000fffe0ff */
[----:B------:R-:W-:Y:S01]  /*51f0*/  R2UR UR16, R87 ;  /* 0x00000000571072ca */ /* 0x000fe200000e0000 */
[----:B------:R-:W-:Y:S01]  /*5200*/  @!UP0 UIADD3 UR8, UPT, UPT, UR21, 0x3200, URZ ;  /* 0x0000320015088890 */ /* 0x000fe2000fffe0ff */
[----:B------:R-:W-:Y:S01]  /*5210*/  ISETP.NE.AND P0, PT, R14, 0x2, PT ;  /* 0x000000020e00780c */ /* 0x000fe20003f05270 */
[----:B------:R-:W-:Y:S01]  /*5220*/  @!UP0 UIADD3 UR9, UPT, UPT, UR21, 0xb8, URZ ;  /* 0x000000b815098890 */ /* 0x000fe2000fffe0ff */
[----:B------:R-:W-:Y:S01]  /*5230*/  @!P1 R2UR UR4, R0 ;  /* 0x00000000000492ca */ /* 0x000fe200000e0000 */
[----:B------:R-:W-:Y:S01]  /*5240*/  VOTEU.ALL UP0, P1 ;  /* 0x0000000000ff7886 */ /* 0x000fe20000800000 */
[----:B------:R-:W-:Y:S01]  /*5250*/  UMOV UR11, UR35 ;  /* 0x00000023000b7c82 */ /* 0x000fe20008000000 */
[----:B------:R-:W-:Y:S01]  /*5260*/  UMOV UR12, UR36 ;  /* 0x00000024000c7c82 */ /* 0x000fe20008000000 */
[----:B------:R-:W-:Y:S01]  /*5270*/  SEL R0, RZ, 0x1, P0 ;  /* 0x00000001ff007807 */ /* 0x000fe20000000000 */
[----:B------:R-:W-:Y:S01]  /*5280*/  UIADD3 UR20, UPT, UPT, UR13, UR59, URZ ;  /* 0x0000003b0d147290 */ /* 0x000fe2000fffe0ff */
[----:B------:R-:W-:Y:S01]  /*5290*/  IMAD.U32 R8, RZ, RZ, UR5 ;  /* 0x00000005ff087e24 */ /* 0x000fe2000f8e00ff */
[----:B------:R-:W-:Y:S01]  /*52a0*/  LOP3.LUT R15, R15, 0x1, RZ, 0x3c, !PT ;  /* 0x000000010f0f7812 */ /* 0x000fe200078e3cff */
[----:B------:R-:W-:Y:S01]  /*52b0*/  UPLOP3.LUT UP3, UPT, UPT, UPT, UPT, 0x80, 0x8 ;  /* 0x000000000008789c */ /* 0x000fe20003f6f070 */
[----:B------:R-:W-:Y:S01]  /*52c0*/  LOP3.LUT R13, R13, R0, RZ, 0x3c, !PT ;  /* 0x000000000d0d7212 */ /* 0x000fe200078e3cff */
[----:B------:R-:W-:Y:S01]  /*52d0*/  UIADD3 UR16, UPT, UPT, UR14, UR16, URZ ;  /* 0x000000100e107290 */ /* 0x000fe2000fffe0ff */
[----:B------:R-:W-:Y:S01]  /*52e0*/  SEL R14, R14, RZ, P0 ;  /* 0x000000ff0e0e7207 */ /* 0x000fe20000000000 */
[----:B------:R-:W-:Y:S01]  /*52f0*/  UMOV UR36, UR29 ;  /* 0x0000001d00247c82 */ /* 0x000fe20008000000 */
[----:B------:R-:W-:Y:S01]  /*5300*/  IMAD.U32 R9, RZ, RZ, UR4 ;  /* 0x00000004ff097e24 */ /* 0x000fe2000f8e00ff */
[----:B------:R-:W-:Y:S04]  /*5310*/  @!P1 R2UR UR4, R8 ;  /* 0x00000000080492ca */ /* 0x000fe800000e0000 */
[----:B------:R-:W-:Y:S11]  /*5320*/  @!P1 R2UR UR5, R9 ;  /* 0x00000000090592ca */ /* 0x000ff600000e0000 */
[----:B------:R-:W-:Y:S02]  /*5330*/  @!UPT UIADD3 URZ, UPT, UPT, URZ, URZ, URZ ;  /* 0x000000fffffff290 */ /* 0x000fe4000fffe0ff */
[----:B------:R2:W-:Y:S01]  /*5340*/  @!UP0 UTMALDG.3D [UR8], [UR4], desc[UR6] ;  /* 0x00000608040085b4 */ /* 0x0005e20008011000 */
[----:B------:R2:W-:Y:S01]  /*5350*/  @!P1 SYNCS.ARRIVE.TRANS64.RED.A0TR RZ, [UR21+0xb8], R7 ;  /* 0x0000b807ffff99a7 */ /* 0x0005e20008300415 */
[----:B------:R-:W-:Y:S01]  /*5360*/  SYNCS.ARRIVE.TRANS64.RED.A1T0 RZ, [UR37], RZ ;  /* 0x000000ffffff79a7 */ /* 0x000fe20008100425 */
[----:B------:R-:W-:Y:S05]  /*5370*/  BRA.U UP1, `(.L_x_92) ;  /* 0xfffffff101747547 */ /* 0x000fea000b83ffff */
[----:B------:R-:W-:-:S04]  /*5380*/  SHF.L.U32 R3, R15, 0x1f, RZ ;  /* 0x0000001f0f037819 */ /* 0x000fc800000006ff */
[----:B------:R-:W3:Y:S02]  /*5390*/  SYNCS.PHASECHK.TRANS64.TRYWAIT P0, [UR21+0xc0], R3 ;  /* 0x0000c003ff0075a7 */ /* 0x000ee40008001115 */
[----:B---3--:R-:W-:Y:S05]  /*53a0*/  @!P0 BRA `(.L_x_93) ;  /* 0x0000005000bc8947 */ /* 0x008fea0003800000 */
.L_x_189:
[----:B------:R-:W4:Y:S02]  /*53b0*/  SYNCS.PHASECHK.TRANS64.TRYWAIT P0, [UR21+0xc8], R3 ;  /* 0x0000c803ff0075a7 */ /* 0x000f240008001115 */
[----:B----4-:R-:W-:Y:S05]  /*53c0*/  @!P0 BRA `(.L_x_94) ;  /* 0x0000005000cc8947 */ /* 0x010fea0003800000 */
.L_x_191:
[----:B------:R-:W4:Y:S02]  /*53d0*/  SYNCS.PHASECHK.TRANS64.TRYWAIT P0, [UR21+0xd0], R3 ;  /* 0x0000d003ff0075a7 */ /* 0x000f240008001115 */
[----:B----4-:R-:W-:Y:S05]  /*53e0*/  @!P0 BRA `(.L_x_95) ;  /* 0x0000005000dc8947 */ /* 0x010fea0003800000 */
.L_x_193:
[----:B---3--:R-:W-:-:S07]  /*53f0*/  MOV R0, UR21 ;  /* 0x0000001500007c02 */ /* 0x008fce0008000f00 */
.L_x_96:
[----:B---3--:R-:W-:-:S04]  /*5400*/  SHF.L.U32 R3, R15, 0x1f, RZ ;  /* 0x0000001f0f037819 */ /* 0x008fc800000006ff */
[----:B------:R3:W4:Y:S03]  /*5410*/  SYNCS.PHASECHK.TRANS64.TRYWAIT P0, [R0+URZ+0xd8], R3 ;  /* 0x0000d803000075a7 */ /* 0x00072600080011ff */
[----:B----4-:R-:W-:Y:S05]  /*5420*/  @!P0 NANOSLEEP.SYNCS 0x989680 ;  /* 0x009896800000895d */ /* 0x010fea0003900000 */
[----:B------:R-:W4:Y:S02]  /*5430*/  @!P0 SYNCS.PHASECHK.TRANS64 P0, [R0+URZ+0xd8], R3 ;  /* 0x0000d803000085a7 */ /* 0x000f2400080010ff */
[----:B-12-4-:R-:W-:Y:S05]  /*5440*/  @P0 EXIT ;  /* 0x000000000000094d */ /* 0x016fea0003800000 */
[----:B------:R-:W-:Y:S05]  /*5450*/  BRA `(.L_x_96) ;  /* 0xfffffffc00e87947 */ /* 0x000fea000383ffff */
.L_x_81:
[----:B------:R-:W-:-:S06]  /*5460*/  UISETP.GE.AND UP0, UPT, UR17, 0x4, UPT ;  /* 0x000000041100788c */ /* 0x000fcc000bf06270 */
[----:B------:R-:W-:-:S13]  /*5470*/  PLOP3.LUT P0, PT, PT, PT, UP0, 0x80, 0x8 ;  /* 0x000000000008781c */ /* 0x000fda0003f0f008 */
[----:B------:R-:W-:Y:S05]  /*5480*/  @!P0 EXIT ;  /* 0x000000000000894d */ /* 0x000fea0003800000 */
[----:B------:R-:W1:Y:S08]  /*5490*/  S2UR UR4, SR_CgaCtaId ;  /* 0x00000000000479c3 */ /* 0x000e700000008800 */
[----:B------:R-:W-:Y:S01]  /*54a0*/  BAR.SYNC.DEFER_BLOCKING 0x6, 0xa0 ;  /* 0x0182800000007b1d */ /* 0x000fe20000010000 */
[C---:B------:R-:W-:Y:S01]  /*54b0*/  IMAD.SHL.U32 R7, R95.reuse, 0x40, RZ ;  /* 0x000000405f077824 */ /* 0x040fe200078e00ff */
[C---:B------:R-:W-:Y:S01]  /*54c0*/  LOP3.LUT R97, R95.reuse, 0x60, RZ, 0xc0, !PT ;  /* 0x000000605f617812 */ /* 0x040fe200078ec0ff */
[----:B------:R-:W-:-:S02]  /*54d0*/  IMAD.SHL.U32 R4, R95, 0x20, RZ ;  /* 0x000000205f047824 */ /* 0x000fc400078e00ff */
[----:B------:R-:W-:Y:S02]  /*54e0*/  HFMA2 R36, -RZ, RZ, 0, 0 ;  /* 0x00000000ff247431 */ /* 0x000fe400000001ff */
[----:B------:R-:W-:Y:S01]  /*54f0*/  IMAD.SHL.U32 R6, R95, 0x2, RZ ;  /* 0x000000025f067824 */ /* 0x000fe200078e00ff */
[----:B------:R-:W-:Y:S01]  /*5500*/  UMOV UR44, 0x400 ;  /* 0x00000400002c7882 */ /* 0x000fe20000000000 */
[----:B------:R-:W2:Y:S01]  /*5510*/  LDC.64 R82, c[0x0][0x8b0] ;  /* 0x00022c00ff527b82 */ /* 0x000ea20000000a00 */
[----:B------:R-:W-:Y:S01]  /*5520*/  LOP3.LUT R5, R7, 0x180, RZ, 0xc0, !PT ;  /* 0x0000018007057812 */ /* 0x000fe200078ec0ff */
[----:B------:R-:W-:Y:S01]  /*5530*/  IMAD.U32 R37, R95, 0x10000, RZ ;  /* 0x000100005f257824 */ /* 0x000fe200078e00ff */
[----:B------:R-:W-:Y:S01]  /*5540*/  LOP3.LUT R4, R4, 0xc00, RZ, 0xc0, !PT ;  /* 0x00000c0004047812 */ /* 0x000fe200078ec0ff */
[----:B------:R-:W-:Y:S01]  /*5550*/  IMAD.MOV.U32 R94, RZ, RZ, RZ ;  /* 0x000000ffff5e7224 */ /* 0x000fe200078e00ff */
[----:B------:R-:W-:Y:S01]  /*5560*/  LOP3.LUT R6, R5, 0x20, R6, 0xf8, !PT ;  /* 0x0000002005067812 */ /* 0x000fe200078ef806 */
[----:B------:R-:W-:Y:S01]  /*5570*/  IMAD.SHL.U32 R5, R95, 0x8, RZ ;  /* 0x000000085f057824 */ /* 0x000fe200078e00ff */
[----:B------:R-:W-:Y:S01]  /*5580*/  LOP3.LUT R4, R4, 0x40, R7, 0xf8, !PT ;  /* 0x0000004004047812 */ /* 0x000fe200078ef807 */
[----:B------:R-:W3:Y:S01]  /*5590*/  LDC.64 R80, c[0x0][0x8a8] ;  /* 0x00022a00ff507b82 */ /* 0x000ee20000000a00 */
[----:B------:R-:W-:Y:S01]  /*55a0*/  LOP3.LUT R37, R37, 0x600000, RZ, 0xc0, !PT ;  /* 0x0060000025257812 */ /* 0x000fe200078ec0ff */
[----:B------:R-:W-:Y:S01]  /*55b0*/  IMAD.MOV.U32 R89, RZ, RZ, RZ ;  /* 0x000000ffff597224 */ /* 0x000fe200078e00ff */
[----:B------:R-:W-:-:S02]  /*55c0*/  LOP3.LUT R95, R95, 0x2, RZ, 0xc0, !PT ;  /* 0x000000025f5f7812 */ /* 0x000fc400078ec0ff */
[----:B------:R-:W-:Y:S02]  /*55d0*/  CS2R R92, SRZ ;  /* 0x00000000005c7805 */ /* 0x000fe4000001ff00 */
[----:B------:R-:W-:Y:S01]  /*55e0*/  LOP3.LUT R5, R6, 0x30, R5, 0x78, !PT ;  /* 0x0000003006057812 */ /* 0x000fe200078e7805 */
[----:B------:R-:W4:Y:S01]  /*55f0*/  LDCU UR57, c[0x0][0x370] ;  /* 0x00006e00ff3977ac */ /* 0x000f220008000800 */
[----:B------:R-:W-:Y:S01]  /*5600*/  LOP3.LUT R4, R4, 0x200, R7, 0xf8, !PT ;  /* 0x0000020004047812 */ /* 0x000fe200078ef807 */
[----:B------:R-:W-:Y:S01]  /*5610*/  IMAD.MOV R90, RZ, RZ, -R95 ;  /* 0x000000ffff5a7224 */ /* 0x000fe200078e0a5f */
[----:B------:R-:W-:Y:S01]  /*5620*/  MOV R91, RZ ;  /* 0x000000ff005b7202 */ /* 0x000fe20000000f00 */
[----:B-1----:R-:W-:Y:S01]  /*5630*/  ULEA UR44, UR4, UR44, 0x18 ;  /* 0x0000002c042c7291 */ /* 0x002fe2000f8ec0ff */
[----:B------:R-:W-:Y:S01]  /*5640*/  LOP3.LUT R84, R4, R5, RZ, 0xfc, !PT ;  /* 0x0000000504547212 */ /* 0x000fe200078efcff */
[----:B------:R-:W1:Y:S02]  /*5650*/  LDCU.64 UR62, c[0x0][0x348] ;  /* 0x00006900ff3e77ac */ /* 0x000e640008000a00 */
[----:B------:R-:W-:-:S02]  /*5660*/  UIADD3 UR4, UPT, UPT, UR44, 0x4200, URZ ;  /* 0x000042002c047890 */ /* 0x000fc4000fffe0ff */
[----:B------:R-:W-:-:S03]  /*5670*/  UIADD3 UR5, UPT, UPT, UR44, 0x200, URZ ;  /* 0x000002002c057890 */ /* 0x000fc6000fffe0ff */
[----:B------:R-:W4:Y:S01]  /*5680*/  LDS R0, [UR44+0x1a0] ;  /* 0x0001a02cff007984 */ /* 0x000f220008000800 */
[----:B------:R-:W1:Y:S01]  /*5690*/  LDCU UR43, c[0x0][0xb0c] ;  /* 0x00016180ff2b77ac */ /* 0x000e620008000800 */
[----:B------:R-:W-:Y:S02]  /*56a0*/  IMAD.U32 R96, RZ, RZ, UR4 ;  /* 0x00000004ff607e24 */ /* 0x000fe4000f8e00ff */
[----:B------:R-:W-:Y:S01]  /*56b0*/  IMAD.U32 R98, RZ, RZ, UR5 ;  /* 0x00000005ff627e24 */ /* 0x000fe2000f8e00ff */
[----:B------:R-:W1:Y:S01]  /*56c0*/  LDCU UR39, c[0x0][0xb30] ;  /* 0x00016600ff2777ac */ /* 0x000e620008000800 */
[----:B------:R-:W1:Y:S01]  /*56d0*/  LDCU.64 UR46, c[0x0][0x888] ;  /* 0x00011100ff2e77ac */ /* 0x000e620008000a00 */
[----:B------:R-:W1:Y:S01]  /*56e0*/  LDCU.64 UR40, c[0x0][0xb28] ;  /* 0x00016500ff2877ac */ /* 0x000e620008000a00 */
[----:B------:R-:W1:Y:S01]  /*56f0*/  LDCU.64 UR60, c[0x0][0x890] ;  /* 0x00011200ff3c77ac */ /* 0x000e620008000a00 */
[----:B------:R-:W1:Y:S01]  /*5700*/  LDCU.128 UR52, c[0x0][0xb10] ;  /* 0x00016200ff3477ac */ /* 0x000e620008000c00 */
[----:B------:R-:W1:Y:S02]  /*5710*/  LDCU UR56, c[0x0][0x374] ;  /* 0x00006e80ff3877ac */ /* 0x000e640008000800 */
[----:B-1234-:R-:W-:-:S07]  /*5720*/  IMAD.IADD R37, R0, 0x1, R37 ;  /* 0x0000000100257824 */ /* 0x01efce00078e0225 */
.L_x_138:
[C---:B------:R-:W-:Y:S02]  /*5730*/  LEA R3, R89.reuse, UR44, 0x3 ;  /* 0x0000002c59037c11 */ /* 0x040fe4000f8e18ff */
[----:B------:R-:W-:Y:S02]  /*5740*/  SHF.L.U32 R0, R92, 0x1f, RZ ;  /* 0x0000001f5c007819 */ /* 0x000fe400000006ff */
[----:B------:R-:W-:Y:S02]  /*5750*/  LEA R5, R89, UR44, 0x4 ;  /* 0x0000002c59057c11 */ /* 0x000fe4000f8e20ff */
[----:B-1----:R-:W1:Y:S02]  /*5760*/  SYNCS.PHASECHK.TRANS64.TRYWAIT P0, [R3+URZ+0xf0], R0 ;  /* 0x0000f000030075a7 */ /* 0x002e6400080011ff */
[----:B-1----:R-:W-:Y:S05]  /*5770*/  @!P0 BRA `(.L_x_97) ;  /* 0x0000005000108947 */ /* 0x002fea0003800000 */
.L_x_194:
        /* <DEDUP_REMOVED lines=11> */
[----:B------:R-:W-:Y:S01]  /*5830*/  PLOP3.LUT P0, PT, PT, PT, UP1, 0x80, 0x8 ;  /* 0x000000000008781c */ /* 0x000fe20003f0f018 */
[----:B------:R-:W-:Y:S11]  /*5840*/  UP2UR UR45, UPR, URZ, 0x2 ;  /* 0x00000002ff2d7883 */ /* 0x000ff60008000000 */
[----:B------:R-:W-:Y:S01]  /*5850*/  @!UPT UIADD3 URZ, UPT, UPT, URZ, URZ, URZ ;  /* 0x000000fffffff290 */ /* 0x000fe2000fffe0ff */
[----:B-1----:R-:W-:Y:S02]  /*5860*/  @P0 SHF.R.U32.HI R0, RZ, 0x10, R5 ;  /* 0x00000010ff000819 */ /* 0x002fe40000011605 */
        /* <DEDUP_REMOVED lines=12> */
[----:B------:R-:W2:Y:S01]  /*5930*/  LDCU UR12, c[0x0][0xb20] ;  /* 0x00016400ff0c77ac */ /* 0x000ea20008000800 */
[----:B------:R-:W-:Y:S02]  /*5940*/  UIMAD.WIDE.U32 UR4, UR56, UR55, URZ ;  /* 0x00000037380472a5 */ /* 0x000fe4000f8e00ff */
[----:B------:R-:W-:Y:S02]  /*5950*/  UIMAD.WIDE.U32 UR6, UR57, UR52, URZ ;  /* 0x00000034390672a5 */ /* 0x000fe4000f8e00ff */
[----:B------:R-:W-:Y:S02]  /*5960*/  UISETP.NE.AND UP0, UPT, UR54, 0x1, UPT ;  /* 0x000000013600788c */ /* 0x000fe4000bf05270 */
[----:B------:R-:W-:Y:S02]  /*5970*/  UIMAD.WIDE.U32 UR8, UR37, UR55, URZ ;  /* 0x00000037250872a5 */ /* 0x000fe4000f8e00ff */
[----:B------:R-:W-:Y:S02]  /*5980*/  UIMAD.WIDE.U32 UR10, UR38, UR52, URZ ;  /* 0x00000034260a72a5 */ /* 0x000fe4000f8e00ff */
[----:B------:R-:W-:Y:S02]  /*5990*/  UISETP.NE.AND UP1, UPT, UR43, 0x1, UPT ;  /* 0x000000012b00788c */ /* 0x000fe4000bf25270 */
[----:B------:R-:W-:Y:S01]  /*59a0*/  UISETP.NE.AND UP2, UPT, UR42, 0x1, UPT ;  /* 0x000000012a00788c */ /* 0x000fe2000bf45270 */
[----:B------:R-:W-:Y:S02]  /*59b0*/  UMOV UR4, UR5 ;  /* 0x0000000500047c82 */ /* 0x000fe40008000000 */
[----:B--2---:R-:W-:Y:S03]  /*59c0*/  USHF.R.U32.HI UR5, URZ, UR12, UR4 ;  /* 0x0000000cff057299 */ /* 0x004fe60008011604 */
[----:B------:R-:W-:Y:S02]  /*59d0*/  UMOV UR4, UR7 ;  /* 0x0000000700047c82 */ /* 0x000fe40008000000 */
[----:B------:R-:W-:Y:S02]  /*59e0*/  USHF.R.U32.HI UR7, URZ, UR53, UR4 ;  /* 0x00000035ff077299 */ /* 0x000fe40008011604 */
[----:B------:R-:W-:Y:S02]  /*59f0*/  USEL UR4, UR56, UR5, !UP0 ;  /* 0x0000000538047287 */ /* 0x000fe4000c000000 */
[----:B------:R-:W-:Y:S01]  /*5a00*/  USEL UR7, UR57, UR7, !UP1 ;  /* 0x0000000739077287 */ /* 0x000fe2000c800000 */
[----:B------:R-:W-:Y:S01]  /*5a10*/  UMOV UR5, UR9 ;  /* 0x0000000900057c82 */ /* 0x000fe20008000000 */
[----:B------:R-:W-:Y:S02]  /*5a20*/  UIMAD.WIDE.U32 UR8, UR4, UR40, URZ ;  /* 0x00000028040872a5 */ /* 0x000fe4000f8e00ff */
[----:B------:R-:W-:Y:S03]  /*5a30*/  USHF.R.U32.HI UR6, URZ, UR12, UR5 ;  /* 0x0000000cff067299 */ /* 0x000fe60008011605 */
[----:B------:R-:W-:Y:S01]  /*5a40*/  UMOV UR5, UR11 ;  /* 0x0000000b00057c82 */ /* 0x000fe20008000000 */
[----:B------:R-:W-:Y:S02]  /*5a50*/  UIMAD.WIDE.U32 UR10, UR7, UR40, URZ ;  /* 0x00000028070a72a5 */ /* 0x000fe4000f8e00ff */
[----:B------:R-:W-:Y:S02]  /*5a60*/  USHF.R.U32.HI UR12, URZ, UR53, UR5 ;  /* 0x00000035ff0c7299 */ /* 0x000fe40008011605 */
[----:B------:R-:W-:Y:S01]  /*5a70*/  USEL UR6, UR37, UR6, !UP0 ;  /* 0x0000000625067287 */ /* 0x000fe2000c000000 */
[----:B------:R-:W-:Y:S02]  /*5a80*/  UMOV UR5, UR9 ;  /* 0x0000000900057c82 */ /* 0x000fe40008000000 */
[----:B------:R-:W-:Y:S01]  /*5a90*/  UMOV UR10, UR11 ;  /* 0x0000000b000a7c82 */ /* 0x000fe20008000000 */
[----:B------:R-:W-:Y:S02]  /*5aa0*/  @UP2 USHF.R.U32.HI UR4, URZ, UR41, UR5 ;  /* 0x00000029ff042299 */ /* 0x000fe40008011605 */
[----:B------:R-:W-:Y:S02]  /*5ab0*/  @UP2 USHF.R.U32.HI UR7, URZ, UR41, UR10 ;  /* 0x00000029ff072299 */ /* 0x000fe4000801160a */
[----:B------:R-:W-:Y:S02]  /*5ac0*/  UIMAD UR4, UR42, UR4, URZ ;  /* 0x000000042a0472a4 */ /* 0x000fe4000f8e02ff */
        /* <DEDUP_REMOVED lines=8> */
[----:B------:R-:W-:Y:S02]  /*5b50*/  USEL UR11, UR6, UR4, !UP2 ;  /* 0x00000004060b7287 */ /* 0x000fe4000d000000 */
[----:B------:R-:W-:Y:S02]  /*5b60*/  UIADD3 UR8, UPT, UPT, -UR5, URZ, URZ ;  /* 0x000000ff05087290 */ /* 0x000fe4000fffe1ff */
[----:B------:R-:W-:Y:S01]  /*5b70*/  UIADD3 UR10, UPT, UPT, -UR11, URZ, URZ ;  /* 0x000000ff0b0a7290 */ /* 0x000fe2000fffe1ff */
[----:B------:R-:W-:Y:S01]  /*5b80*/  @!UP0 UMOV UR4, UR9 ;  /* 0x0000000900048c82 */ /* 0x000fe20008000000 */
[----:B------:R-:W-:Y:S02]  /*5b90*/  UIADD3 UR9, UPT, UPT, -UR6, URZ, URZ ;  /* 0x000000ff06097290 */ /* 0x000fe4000fffe1ff */
[----:B------:R-:W-:Y:S02]  /*5ba0*/  @!UP0 USHF.R.U32.HI UR4, URZ, UR41, UR4 ;  /* 0x00000029ff048299 */ /* 0x000fe40008011604 */
[----:B------:R-:W-:Y:S02]  /*5bb0*/  UIMAD UR10, UR42, UR10, UR6 ;  /* 0x0000000a2a0a72a4 */ /* 0x000fe4000f8e0206 */
[----:B------:R-:W-:Y:S04]  /*5bc0*/  @!UP0 USEL UR4, UR5, UR4, !UP2 ;  /* 0x0000000405048287 */ /* 0x000fe8000d000000 */
[----:B------:R-:W-:Y:S02]  /*5bd0*/  @!UP0 UIMAD UR10, UR7, UR10, UR4 ;  /* 0x0000000a070a82a4 */ /* 0x000fe4000f8e0204 */
[----:B------:R-:W-:Y:S02]  /*5be0*/  @!UP0 UIADD3 UR11, UPT, UPT, UR11, -UR4, URZ ;  /* 0x800000040b0b8290 */ /* 0x000fe4000fffe0ff */
[----:B------:R-:W-:Y:S02]  /*5bf0*/  UIMAD UR7, UR43, UR8, UR38 ;  /* 0x000000082b0772a4 */ /* 0x000fe4000f8e0226 */
[----:B------:R-:W-:Y:S02]  /*5c00*/  @!UP0 UIMAD UR6, UR11, UR42, UR5 ;  /* 0x0000002a0b0682a4 */ /* 0x000fe4000f8e0205 */
[----:B------:R-:W-:Y:S01]  /*5c10*/  UIMAD UR4, UR54, UR9, UR37 ;  /* 0x00000009360472a4 */ /* 0x000fe2000f8e0225 */
[----:B------:R-:W-:Y:S02]  /*5c20*/  @!UP0 UMOV UR5, UR10 ;  /* 0x0000000a00058c82 */ /* 0x000fe40008000000 */
[----:B------:R-:W-:Y:S02]  /*5c30*/  UIMAD UR38, UR5, UR43, UR7 ;  /* 0x0000002b052672a4 */ /* 0x000fe4000f8e0207 */
[----:B------:R-:W-:Y:S11]  /*5c40*/  UIMAD UR37, UR6, UR54, UR4 ;  /* 0x00000036062572a4 */ /* 0x000ff6000f8e0204 */
[----:B------:R-:W-:Y:S01]  /*5c50*/  @!UPT UIADD3 URZ, UPT, UPT, URZ, URZ, URZ ;  /* 0x000000fffffff290 */ /* 0x000fe2000fffe0ff */
.L_x_98:
[----:B------:R-:W-:Y:S01]  /*5c60*/  UISETP.NE.AND UP0, UPT, UR39, 0x1, UPT ;  /* 0x000000012700788c */ /* 0x000fe2000bf05270 */
[----:B------:R-:W-:Y:S01]  /*5c70*/  IADD3 R89, PT, PT, R89, 0x1, RZ ;  /* 0x0000000159597810 */ /* 0x000fe20007ffe0ff */
[----:B------:R-:W-:Y:S02]  /*5c80*/  UIADD3 UR11, UPT, UPT, UR44, 0x200, URZ ;  /* 0x000002002c0b7890 */ /* 0x000fe4000fffe0ff */
[----:B------:R-:W-:Y:S02]  /*5c90*/  USHF.L.U32 UR50, UR16, 0x6, URZ ;  /* 0x0000000610327899 */ /* 0x000fe400080006ff */
[----:B------:R-:W-:Y:S05]  /*5ca0*/  USHF.L.U32 UR49, UR20, 0x8, URZ ;  /* 0x0000000814317899 */ /* 0x000fea00080006ff */
[----:B------:R-:W2:Y:S01]  /*5cb0*/  @!UP0 LDCU.128 UR12, c[0x0][0xb10] ;  /* 0x00016200ff0c87ac */ /* 0x000ea20008000c00 */
[----:B------:R-:W3:Y:S01]  /*5cc0*/  @!UP0 LDCU UR5, c[0x0][0xb0c] ;  /* 0x00016180ff0587ac */ /* 0x000ee20008000800 */
[----:B------:R-:W4:Y:S01]  /*5cd0*/  @!UP0 LDCU UR10, c[0x0][0xb20] ;  /* 0x00016400ff0a87ac */ /* 0x000f220008000800 */
[----:B--2---:R-:W-:Y:S02]  /*5ce0*/  UIMAD.WIDE.U32 UR8, UR38, UR12, URZ ;  /* 0x0000000c260872a5 */ /* 0x004fe4000f8e00ff */
[----:B------:R-:W-:Y:S02]  /*5cf0*/  UIMAD.WIDE.U32 UR6, UR37, UR15, URZ ;  /* 0x0000000f250672a5 */ /* 0x000fe4000f8e00ff */
[----:B------:R-:W-:Y:S03]  /*5d00*/  @!UP0 UISETP.NE.AND UP1, UPT, UR14, 0x1, UPT ;  /* 0x000000010e00888c */ /* 0x000fe6000bf25270 */
[----:B------:R-:W-:Y:S01]  /*5d10*/  @!UP0 UMOV UR4, UR9 ;  /* 0x0000000900048c82 */ /* 0x000fe20008000000 */
[----:B---3--:R-:W-:Y:S02]  /*5d20*/  @!UP0 UISETP.NE.AND UP2, UPT, UR5, 0x1, UPT ;  /* 0x000000010500888c */ /* 0x008fe4000bf45270 */
[----:B------:R-:W-:Y:S01]  /*5d30*/  @!UP0 USHF.R.U32.HI UR4, URZ, UR13, UR4 ;  /* 0x0000000dff048299 */ /* 0x000fe20008011604 */
[----:B------:R-:W-:Y:S02]  /*5d40*/  @!UP0 UMOV UR6, UR7 ;  /* 0x0000000700068c82 */ /* 0x000fe40008000000 */
[----:B----4-:R-:W-:Y:S02]  /*5d50*/  @!UP0 USHF.R.U32.HI UR6, URZ, UR10, UR6 ;  /* 0x0000000aff068299 */ /* 0x010fe40008011606 */
[----:B------:R-:W-:Y:S02]  /*5d60*/  @!UP0 USEL UR7, UR38, UR4, !UP2 ;  /* 0x0000000426078287 */ /* 0x000fe4000d000000 */
[----:B------:R-:W-:Y:S04]  /*5d70*/  @!UP0 USEL UR6, UR37, UR6, !UP1 ;  /* 0x0000000625068287 */ /* 0x000fe8000c800000 */
[----:B------:R-:W-:Y:S02]  /*5d80*/  @!UP0 UIADD3 UR4, UPT, UPT, -UR7, UR6, URZ ;  /* 0x0000000607048290 */ /* 0x000fe4000fffe1ff */
[----:B------:R-:W-:Y:S02]  /*5d90*/  @!UP0 UIADD3 UR6, UPT, UPT, UR7, -UR6, URZ ;  /* 0x8000000607068290 */ /* 0x000fe4000fffe0ff */
[----:B------:R-:W-:Y:S02]  /*5da0*/  @!UP0 UIMAD UR38, UR4, UR5, UR38 ;  /* 0x00000005042682a4 */ /* 0x000fe4000f8e0226 */
[----:B------:R-:W-:Y:S02]  /*5db0*/  @!UP0 UIMAD UR37, UR6, UR14, UR37 ;  /* 0x0000000e062582a4 */ /* 0x000fe4000f8e0225 */
[----:B------:R-:W-:Y:S09]  /*5dc0*/  ULOP3.LUT UP0, URZ, UR11, 0x1b0, URZ, 0xc0, !UPT ;  /* 0x000001b00bff7892 */ /* 0x000ff2000f80c0ff */
[----:B------:R-:W-:Y:S05]  /*5dd0*/  BRA.U !UP0, `(.L_x_99) ;  /* 0x0000000108407547 */ /* 0x000fea000b800000 */
[----:B------:R-:W2:Y:S01]  /*5de0*/  LDCU.64 UR8, c[0x4][0x88] ;  /* 0x01001100ff0877ac */ /* 0x000ea20008000a00 */
[----:B------:R-:W-:Y:S01]  /*5df0*/  MOV R3, 0x0 ;  /* 0x0000000000037802 */ /* 0x000fe20000000f00 */
[----:B------:R-:W-:Y:S02]  /*5e00*/  HFMA2 R12, -RZ, RZ, 0, 5.9604644775390625e-08 ;  /* 0x00000001ff0c7431 */ /* 0x000fe400000001ff */
[----:B------:R-:W-:Y:S02]  /*5e10*/  IMAD.MOV.U32 R8, RZ, RZ, 0x70 ;  /* 0x00000070ff087424 */ /* 0x000fe400078e00ff */
[----:B------:R-:W-:Y:S01]  /*5e20*/  IMAD.MOV.U32 R13, RZ, RZ, RZ ;  /* 0x000000ffff0d7224 */ /* 0x000fe200078e00ff */
[----:B------:R-:W3:Y:S01]  /*5e30*/  LDCU.64 UR6, c[0x4][0x90] ;  /* 0x01001200ff0677ac */ /* 0x000ee20008000a00 */
[----:B------:R-:W4:Y:S01]  /*5e40*/  LDC.64 R2, c[0x4][R3] ;  /* 0x0100000003027b82 */ /* 0x000f220000000a00 */
[----:B------:R-:W1:Y:S01]  /*5e50*/  LDCU.64 UR4, c[0x4][0x8] ;  /* 0x01000100ff0477ac */ /* 0x000e620008000a00 */
[----:B--2---:R-:W-:Y:S01]  /*5e60*/  MOV R5, UR9 ;  /* 0x0000000900057c02 */ /* 0x004fe20008000f00 */
[----:B------:R-:W-:Y:S01]  /*5e70*/  IMAD.U32 R4, RZ, RZ, UR8 ;  /* 0x00000008ff047e24 */ /* 0x000fe2000f8e00ff */
[----:B---3--:R-:W-:Y:S01]  /*5e80*/  MOV R7, UR7 ;  /* 0x0000000700077c02 */ /* 0x008fe20008000f00 */
[----:B------:R-:W-:Y:S01]  /*5e90*/  IMAD.U32 R6, RZ, RZ, UR6 ;  /* 0x00000006ff067e24 */ /* 0x000fe2000f8e00ff */
[----:B-1----:R-:W-:Y:S01]  /*5ea0*/  MOV R11, UR5 ;  /* 0x00000005000b7c02 */ /* 0x002fe20008000f00 */
[----:B------:R-:W-:Y:S02]  /*5eb0*/  IMAD.U32 R10, RZ, RZ, UR4 ;  /* 0x00000004ff0a7e24 */ /* 0x000fe4000f8e00ff */
[----:B------:R-:W-:Y:S07]  /*5ec0*/  LEPC R20, `(.L_x_99) ;  /* 0x000000001014794e */ /* 0x000fee0000000000 */
[----:B----45:R-:W-:Y:S05]  /*5ed0*/  CALL.ABS.NOINC R2 ;  /* 0x0000000002007343 */ /* 0x030fea0003c00000 */
.L_x_99:
[----:B------:R-:W-:Y:S01]  /*5ee0*/  LOP3.LUT P0, RZ, R96, 0x1b0, RZ, 0xc0, !PT ;  /* 0x000001b060ff7812 */ /* 0x000fe2000780c0ff */
[----:B------:R-:W-:Y:S11]  /*5ef0*/  BSSY.RECONVERGENT B6, `(.L_x_100) ;  /* 0x0000013000067945 */ /* 0x000ff60003800200 */
[----:B------:R-:W-:Y:S01]  /*5f00*/  @!UPT UIADD3 URZ, UPT, UPT, URZ, URZ, URZ ;  /* 0x000000fffffff290 */ /* 0x000fe2000fffe0ff */
[----:B------:R-:W-:Y:S05]  /*5f10*/  @!P0 BRA `(.L_x_101) ;  /* 0x0000000000408947 */ /* 0x000fea0003800000 */
        /* <DEDUP_REMOVED lines=16> */
.L_x_101:
[----:B------:R-:W-:Y:S05]  /*6020*/  BSYNC.RECONVERGENT B6 ;  /* 0x0000000000067941 */ /* 0x000fea0003800200 */
.L_x_100:
[----:B------:R-:W-:Y:S01]  /*6030*/  R2UR UR4, R88 ;  /* 0x00000000580472ca */ /* 0x000fe200000e0000 */
[----:B------:R-:W-:Y:S01]  /*6040*/  UISETP.NE.U32.AND UP0, UPT, UR60, URZ, UPT ;  /* 0x000000ff3c00728c */ /* 0x000fe2000bf05070 */
[----:B------:R-:W-:Y:S02]  /*6050*/  ISETP.NE.U32.AND P4, PT, R82, RZ, PT ;  /* 0x000000ff5200720c */ /* 0x000fe40003f85070 */
[----:B------:R-:W-:Y:S01]  /*6060*/  ISETP.NE.U32.AND P2, PT, RZ, UR46, PT ;  /* 0x0000002eff007c0c */ /* 0x000fe2000bf45070 */
[----:B------:R-:W-:Y:S01]  /*6070*/  UISETP.NE.AND.EX UP1, UPT, UR61, URZ, UPT, UP0 ;  /* 0x000000ff3d00728c */ /* 0x000fe2000bf25300 */
[----:B------:R-:W-:Y:S01]  /*6080*/  ISETP.NE.AND.EX P4, PT, R83, RZ, PT, P4 ;  /* 0x000000ff5300720c */ /* 0x000fe20003f85340 */
[----:B------:R-:W-:Y:S01]  /*6090*/  UPLOP3.LUT UP0, UPT, UPT, UPT, UPT, 0x40, 0x4 ;  /* 0x000000000004789c */ /* 0x000fe20003f0e870 */
[----:B------:R-:W-:Y:S05]  /*60a0*/  ISETP.NE.AND.EX P2, PT, RZ, UR47, PT, P2 ;  /* 0x0000002fff007c0c */ /* 0x000fea000bf45320 */
[----:B------:R-:W-:Y:S06]  /*60b0*/  UISETP.NE.AND UP2, UPT, UR4, URZ, UPT ;  /* 0x000000ff0400728c */ /* 0x000fec000bf45270 */
[----:B------:R-:W-:Y:S05]  /*60c0*/  PLOP3.LUT P1, PT, PT, PT, UP2, 0x80, 0x8 ;  /* 0x000000000008781c */ /* 0x000fea0003f2f028 */
[----:B------:R-:W-:Y:S06]  /*60d0*/  @UP2 UPLOP3.LUT UP0, UPT, UPT, UPT, UP1, 0x80, 0x8 ;  /* 0x000000000008289c */ /* 0x000fec0003f0f010 */
[----:B------:R-:W-:Y:S01]  /*60e0*/  PLOP3.LUT P0, PT, PT, PT, UP0, 0x80, 0x8 ;  /* 0x000000000008781c */ /* 0x000fe20003f0f008 */
[----:B------:R-:W-:Y:S01]  /*60f0*/  @!UPT UIADD3 URZ, UPT, UPT, URZ, URZ, URZ ;  /* 0x000000fffffff290 */ /* 0x000fe2000fffe0ff */
[----:B------:R-:W-:Y:S11]  /*6100*/  BRA.U !UP1, `(.L_x_102) ;  /* 0x00000001093c7547 */ /* 0x000ff6000b800000 */
[----:B------:R-:W-:Y:S01]  /*6110*/  UISETP.NE.U32.AND UP0, UPT, UR46, URZ, UPT ;  /* 0x000000ff2e00728c */ /* 0x000fe2000bf05070 */
[----:B-1----:R-:W-:Y:S01]  /*6120*/  HFMA2 R0, -RZ, RZ, 0, 5.9604644775390625e-08 ;  /* 0x00000001ff007431 */ /* 0x002fe200000001ff */
[----:B------:R-:W1:Y:S01]  /*6130*/  LDCU.64 UR8, c[0x0][0x358] ;  /* 0x00006b00ff0877ac */ /* 0x000e620008000a00 */
[----:B------:R-:W-:Y:S01]  /*6140*/  IMAD.MOV.U32 R85, RZ, RZ, 0x1 ;  /* 0x00000001ff557424 */ /* 0x000fe200078e00ff */
[----:B------:R-:W-:Y:S06]  /*6150*/  UISETP.NE.AND.EX UP0, UPT, UR47, URZ, UPT, UP0 ;  /* 0x000000ff2f00728c */ /* 0x000fec000bf05300 */
[----:B------:R-:W-:Y:S05]  /*6160*/  PLOP3.LUT P3, PT, PT, PT, UP0, 0x80, 0x8 ;  /* 0x000000000008781c */ /* 0x000fea0003f6f008 */
[----:B------:R-:W2:Y:S01]  /*6170*/  @UP0 LDCU.64 UR4, c[0x0][0x888] ;  /* 0x00011100ff0407ac */ /* 0x000ea20008000a00 */
[----:B------:R-:W-:Y:S07]  /*6180*/  @UP0 UIMAD UR6, UR36, UR60, URZ ;  /* 0x0000003c240602a4 */ /* 0x000fee000f8e02ff */
[----:B------:R-:W-:Y:S01]  /*6190*/  @!P3 PRMT R85, R0, 0x7610, R85 ;  /* 0x000076100055b816 */ /* 0x000fe20000000055 */
[----:B--2---:R-:W-:Y:S06]  /*61a0*/  @UP0 UIMAD.WIDE UR4, UR6, 0x4, UR4 ;  /* 0x00000004060408a5 */ /* 0x004fec000f8e0204 */
[----:B------:R-:W-:Y:S01]  /*61b0*/  IMAD.U32 R2, RZ, RZ, UR4 ;  /* 0x00000004ff027e24 */ /* 0x000fe2000f8e00ff */
[----:B------:R-:W-:Y:S04]  /*61c0*/  MOV R3, UR5 ;  /* 0x0000000500037c02 */ /* 0x000fe80008000f00 */
[----:B------:R-:W2:Y:S01]  /*61d0*/  @!UP0 LDCU UR4, c[0x0][0x880] ;  /* 0x00011000ff0487ac */ /* 0x000ea20008000800 */
[----:B-1---5:R3:W5:Y:S02]  /*61e0*/  @P3 LDG.E R41, desc[UR8][R2.64] ;  /* 0x0000000802293981 */ /* 0x022764000c1e1900 */
[----:B--23--:R-:W-:Y:S02]  /*61f0*/  @!P3 IMAD.U32 R41, RZ, RZ, UR4 ;  /* 0x00000004ff29be24 */ /* 0x00cfe4000f8e00ff */
.L_x_102:
[----:B------:R-:W-:Y:S05]  /*6200*/  @!P4 BRA `(.L_x_103) ;  /* 0x000000000024c947 */ /* 0x000fea0003800000 */
[----:B------:R-:W-:Y:S01]  /*6210*/  ISETP.NE.U32.AND P3, PT, R80, RZ, PT ;  /* 0x000000ff5000720c */ /* 0x000fe20003f65070 */
[----:B------:R-:W2:Y:S03]  /*6220*/  LDCU.64 UR4, c[0x0][0x358] ;  /* 0x00006b00ff0477ac */ /* 0x000ea60008000a00 */
[----:B------:R-:W-:Y:S11]  /*6230*/  ISETP.NE.AND.EX P3, PT, R81, RZ, PT, P3 ;  /* 0x000000ff5100720c */ /* 0x000ff60003f65330 */
[----:B------:R-:W-:Y:S02]  /*6240*/  @!UPT UIADD3 URZ, UPT, UPT, URZ, URZ, URZ ;  /* 0x000000fffffff290 */ /* 0x000fe4000fffe0ff */
[----:B------:R-:W3:Y:S01]  /*6250*/  @P3 LDC.64 R2, c[0x0][0x8a8] ;  /* 0x00022a00ff023b82 */ /* 0x000ee20000000a00 */
[----:B-1----:R-:W-:Y:S04]  /*6260*/  @P3 IMAD R0, R82, UR36, RZ ;  /* 0x0000002452003c24 */ /* 0x002fe8000f8e02ff */
[----:B---3--:R-:W-:Y:S05]  /*6270*/  @P3 IMAD.WIDE R2, R0, 0x4, R2 ;  /* 0x0000000400023825 */ /* 0x008fea00078e0202 */
[----:B--2--5:R2:W5:Y:S02]  /*6280*/  @P3 LDG.E R38, desc[UR4][R2.64] ;  /* 0x0000000402263981 */ /* 0x024564000c1e1900 */
[----:B--2---:R-:W3:Y:S02]  /*6290*/  @!P3 LDC R38, c[0x0][0x8a0] ;  /* 0x00022800ff26bb82 */ /* 0x004ee40000000800 */
.L_x_103:
[----:B-----5:R-:W-:Y:S01]  /*62a0*/  FSETP.NEU.AND P4, PT, R41, RZ, PT ;  /* 0x000000ff2900720b */ /* 0x020fe20003f8d000 */
[----:B------:R-:W-:Y:S01]  /*62b0*/  BSSY B1, `(.L_x_104) ;  /* 0x0000042000017945 */ /* 0x000fe20003800000 */
[----:B------:R-:W-:Y:S01]  /*62c0*/  SEL R6, RZ, 0xffffffff, P2 ;  /* 0xffffffffff067807 */ /* 0x000fe20001000000 */
[----:B------:R-:W-:Y:S01]  /*62d0*/  IMAD.MOV.U32 R100, RZ, RZ, 0x1 ;  /* 0x00000001ff647424 */ /* 0x000fe200078e00ff */
[----:B------:R-:W-:Y:S02]  /*62e0*/  LOP3.LUT P3, RZ, R85, 0xff, RZ, 0xc0, !PT ;  /* 0x000000ff55ff7812 */ /* 0x000fe4000786c0ff */
[----:B------:R-:W-:Y:S02]  /*62f0*/  CS2R R78, SRZ ;  /* 0x00000000004e7805 */ /* 0x000fe4000001ff00 */
[----:B------:R-:W-:Y:S02]  /*6300*/  @P1 SEL R3, RZ, 0xffffffff, P4 ;  /* 0xffffffffff031807 */ /* 0x000fe40002000000 */
[----:B------:R-:W-:Y:S02]  /*6310*/  CS2R R76, SRZ ;  /* 0x00000000004c7805 */ /* 0x000fe4000001ff00 */
[----:B------:R-:W-:Y:S02]  /*6320*/  LEA R2, R93, UR44, 0x3 ;  /* 0x0000002c5d027c11 */ /* 0x000fe4000f8e18ff */
[----:B------:R-:W-:Y:S02]  /*6330*/  CS2R R74, SRZ ;  /* 0x00000000004a7805 */ /* 0x000fe4000001ff00 */
[----:B------:R-:W-:Y:S02]  /*6340*/  @P0 SEL R3, R6, R3, !P3 ;  /* 0x0000000306030207 */ /* 0x000fe40005800000 */
[----:B------:R-:W-:Y:S02]  /*6350*/  CS2R R72, SRZ ;  /* 0x0000000000487805 */ /* 0x000fe4000001ff00 */
[----:B------:R-:W-:Y:S02]  /*6360*/  LEA R71, R36, UR44, 0x3 ;  /* 0x0000002c24477c11 */ /* 0x000fe4000f8e18ff */
[----:B------:R-:W-:Y:S02]  /*6370*/  @P1 LOP3.LUT R3, R3, 0x1, RZ, 0xc0, !PT ;  /* 0x0000000103031812 */ /* 0x000fe400078ec0ff */
[----:B------:R-:W-:Y:S02]  /*6380*/  SHF.L.U32 R4, R94, 0x1f, RZ ;  /* 0x0000001f5e047819 */ /* 0x000fe400000006ff */
[----:B------:R-:W-:Y:S02]  /*6390*/  ISETP.NE.U32.OR P6, PT, R3, 0x1, !P1 ;  /* 0x000000010300780c */ /* 0x000fe40004fc5470 */
[----:B------:R-:W-:Y:S02]  /*63a0*/  PLOP3.LUT P2, PT, PT, PT, UP1, 0x80, 0x8 ;  /* 0x000000000008781c */ /* 0x000fe40003f4f018 */
[----:B------:R-:W-:Y:S02]  /*63b0*/  LEA.HI R39, R36, R36, RZ, 0x1 ;  /* 0x0000002424277211 */ /* 0x000fe400078f08ff */
[----:B------:R-:W-:Y:S02]  /*63c0*/  SEL R3, RZ, 0xffffffff, P4 ;  /* 0xffffffffff037807 */ /* 0x000fe40002000000 */
[----:B------:R-:W-:Y:S01]  /*63d0*/  P2R R102, PR, RZ, 0x40 ;  /* 0x00000040ff667803 */ /* 0x000fe20000000000 */
[C---:B-1----:R-:W-:Y:S01]  /*63e0*/  IMAD.SHL.U32 R0, R39.reuse, 0x80, RZ ;  /* 0x0000008027007824 */ /* 0x042fe200078e00ff */
[----:B------:R-:W-:Y:S03]  /*63f0*/  LOP3.LUT R39, R39, 0xffe, RZ, 0xc0, !PT ;  /* 0x00000ffe27277812 */ /* 0x000fe600078ec0ff */
[----:B------:R-:W-:Y:S02]  /*6400*/  @P6 SHF.L.U32 R5, R91, 0x1f, RZ ;  /* 0x0000001f5b056819 */ /* 0x000fe400000006ff */
[----:B------:R-:W-:Y:S01]  /*6410*/  @P2 SEL R3, R6, R3, !P3 ;  /* 0x0000000306032207 */ /* 0x000fe20005800000 */
[----:B------:R-:W-:Y:S01]  /*6420*/  IMAD.IADD R39, R36, 0x1, -R39 ;  /* 0x0000000124277824 */ /* 0x000fe200078e0a27 */
[----:B------:R-:W1:Y:S01]  /*6430*/  @P6 SYNCS.PHASECHK.TRANS64.TRYWAIT P1, [R2+URZ+0xa0], R5 ;  /* 0x0000a005020065a7 */ /* 0x000e6200080211ff */
[----:B------:R-:W-:Y:S02]  /*6440*/  LOP3.LUT R0, R0, 0xffffff00, RZ, 0xc0, !PT ;  /* 0xffffff0000007812 */ /* 0x000fe400078ec0ff */
[----:B------:R-:W-:Y:S03]  /*6450*/  LOP3.LUT R3, R3, 0x1, RZ, 0xc0, !PT ;  /* 0x0000000103037812 */ /* 0x000fe600078ec0ff */
[----:B------:R-:W-:Y:S01]  /*6460*/  IMAD.IADD R0, R37, 0x1, R0 ;  /* 0x0000000125007824 */ /* 0x000fe200078e0200 */
[----:B------:R-:W-:Y:S03]  /*6470*/  ISETP.NE.U32.AND P5, PT, R3, 0x1, PT ;  /* 0x000000010300780c */ /* 0x000fe60003fa5070 */
[----:B------:R-:W-:Y:S01]  /*6480*/  IMAD R39, R39, 0x100000, R0 ;  /* 0x0010000027277824 */ /* 0x000fe200078e0200 */
[----:B------:R-:W-:Y:S01]  /*6490*/  P2R R101, PR, RZ, 0x20 ;  /* 0x00000020ff657803 */ /* 0x000fe20000000000 */
[----:B------:R2:W4:Y:S01]  /*64a0*/  SYNCS.PHASECHK.TRANS64.TRYWAIT P0, [R71+URZ+0x110], R4 ;  /* 0x00011004470075a7 */ /* 0x00052200080011ff */
[----:B-1----:R-:W-:Y:S01]  /*64b0*/  @P6 SEL R100, RZ, 0x1, !P1 ;  /* 0x00000001ff646807 */ /* 0x002fe20004800000 */
[----:B--2---:R-:W-:Y:S06]  /*64c0*/  @!P6 BRA `(.L_x_105) ;  /* 0x000000000080e947 */ /* 0x004fec0003800000 */
[----:B------:R-:W-:Y:S01]  /*64d0*/  @P5 IMAD R6, R93, 0x1000, R84 ;  /* 0x000010005d065824 */ /* 0x000fe200078e0254 */
[----:B------:R-:W1:Y:S01]  /*64e0*/  S2R R0, SR_CgaCtaId ;  /* 0x0000000000007919 */ /* 0x000e620000008800 */
[----:B------:R-:W-:Y:S01]  /*64f0*/  ISETP.NE.AND P1, PT, R100, RZ, PT ;  /* 0x000000ff6400720c */ /* 0x000fe20003f25270 */
[----:B------:R-:W-:Y:S01]  /*6500*/  BSSY B0, `(.L_x_106) ;  /* 0x000000b000007945 */ /* 0x000fe20003800000 */
[----:B------:R-:W-:Y:S01]  /*6510*/  @P5 VIADD R5, R6, UR44 ;  /* 0x0000002c06055c36 */ /* 0x000fe20008000000 */
[----:B------:R-:W-:Y:S02]  /*6520*/  CS2R R74, SRZ ;  /* 0x00000000004a7805 */ /* 0x000fe4000001ff00 */
[----:B------:R-:W-:Y:S02]  /*6530*/  CS2R R72, SRZ ;  /* 0x0000000000487805 */ /* 0x000fe4000001ff00 */
[----:B------:R-:W-:Y:S01]  /*6540*/  CS2R R78, SRZ ;  /* 0x00000000004e7805 */ /* 0x000fe2000001ff00 */
[----:B------:R-:W-:Y:S01]  /*6550*/  @P5 IMAD R5, R95, -0x10, R5 ;  /* 0xfffffff05f055824 */ /* 0x000fe200078e0205 */
[----:B------:R-:W-:Y:S04]  /*6560*/  CS2R R76, SRZ ;  /* 0x00000000004c7805 */ /* 0x000fe8000001ff00 */
[----:B------:R-:W-:Y:S05]  /*6570*/  @P1 BRA `(.L_x_107) ;  /* 0x00000000000c1947 */ /* 0x000fea0003800000 */
[----:B------:R-:W-:Y:S04]  /*6580*/  SHF.L.U32 R3, R91, 0x1f, RZ ;  /* 0x0000001f5b037819 */ /* 0x000fe800000006ff */
[----:B------:R-:W2:Y:S02]  /*6590*/  SYNCS.PHASECHK.TRANS64.TRYWAIT P1, [R2+URZ+0xa0], R3 ;  /* 0x0000a003020075a7 */ /* 0x000ea400080211ff */
[----:B--2---:R-:W-:Y:S05]  /*65a0*/  @!P1 BRA `(.L_x_108) ;  /* 0x0000004000989947 */ /* 0x004fea0003800000 */
.L_x_107:
[----:B------:R-:W-:Y:S05]  /*65b0*/  BSYNC B0 ;  /* 0x0000000000007941 */ /* 0x000fea0003800000 */
.L_x_106:
[----:B------:R-:W-:Y:S01]  /*65c0*/  ISETP.NE.AND P1, PT, R101, RZ, PT ;  /* 0x000000ff6500720c */ /* 0x000fe20003f25270 */
[----:B--2---:R-:W-:Y:S02]  /*65d0*/  VIADD R3, R2, 0xc0 ;  /* 0x000000c002037836 */ /* 0x004fe40000000000 */
[----:B------:R-:W-:Y:S03]  /*65e0*/  VIADD R93, R93, 0x1 ;  /* 0x000000015d5d7836 */ /* 0x000fe60000000000 */
[----:B-1----:R-:W-:Y:S07]  /*65f0*/  PRMT R0, R0, 0x654, R3 ;  /* 0x0000065400007816 */ /* 0x002fee0000000003 */
[----:B------:R1:W2:Y:S04]  /*6600*/  @P1 LDS.128 R72, [R6+UR44+0x200] ;  /* 0x0002002c06481984 */ /* 0x0002a80008000c00 */
[----:B------:R1:W1:Y:S01]  /*6610*/  @P1 LDS.128 R76, [R5+0x210] ;  /* 0x00021000054c1984 */ /* 0x0002620000000c00 */
[C---:B------:R-:W-:Y:S01]  /*6620*/  ISETP.NE.AND P1, PT, R93.reuse, 0x4, PT ;  /* 0x000000045d00780c */ /* 0x040fe20003f25270 */
[----:B------:R-:W-:Y:S01]  /*6630*/  @!PT LDS RZ, [RZ] ;  /* 0x00000000fffff984 */ /* 0x000fe20000000800 */
[----:B------:R-:W-:Y:S01]  /*6640*/  @!PT LDS RZ, [RZ] ;  /* 0x00000000fffff984 */ /* 0x000fe20000000800 */
[----:B------:R-:W-:Y:S01]  /*6650*/  @!PT LDS RZ, [RZ] ;  /* 0x00000000fffff984 */ /* 0x000fe20000000800 */
[----:B------:R-:W-:Y:S01]  /*6660*/  @!PT LDS RZ, [RZ] ;  /* 0x00000000fffff984 */ /* 0x000fe20000000800 */
[----:B------:R5:W-:Y:S06]  /*6670*/  MEMBAR.ALL.CTA ;  /* 0x0000000000007992 */ /* 0x000bec0000008000 */
[----:B-----5:R-:W5:Y:S01]  /*6680*/  FENCE.VIEW.ASYNC.S ;  /* 0x00000000000073c6 */ /* 0x020f620000000000 */
[----:B------:R-:W-:Y:S01]  /*6690*/  SEL R93, R93, RZ, P1 ;  /* 0x000000ff5d5d7207 */ /* 0x000fe20000800000 */
[----:B-----5:R5:W-:Y:S02]  /*66a0*/  SYNCS.ARRIVE.TRANS64.RED.A1T0 RZ, [R0+URZ], RZ ;  /* 0x000000ff00ff79a7 */ /* 0x020be400081004ff */
[----:B-----5:R-:W-:Y:S04]  /*66b0*/  SEL R0, RZ, 0x1, P1 ;  /* 0x00000001ff007807 */ /* 0x020fe80000800000 */
[----:B--2---:R-:W-:Y:S02]  /*66c0*/  LOP3.LUT R91, R91, R0, RZ, 0x3c, !PT ;  /* 0x000000005b5b7212 */ /* 0x004fe400078e3cff */
.L_x_105:
[----:B------:R-:W-:Y:S05]  /*66d0*/  BSYNC B1 ;  /* 0x0000000000017941 */ /* 0x000fea0003800000 */
.L_x_104:
[----:B------:R-:W-:Y:S04]  /*66e0*/  SHF.R.U32.HI R3, RZ, 0x15, R39 ;  /* 0x00000015ff037819 */ /* 0x000fe80000011627 */
[----:B------:R-:W-:Y:S01]  /*66f0*/  LOP3.LUT P1, RZ, R3, 0x3, R86, 0x48, !PT ;  /* 0x0000000303ff7812 */ /* 0x000fe20007824856 */
[----:B------:R-:W-:Y:S01]  /*6700*/  @!UPT UIADD3 URZ, UPT, UPT, URZ, URZ, URZ ;  /* 0x000000fffffff290 */ /* 0x000fe2000fffe0ff */
[----:B----4-:R-:W-:Y:S11]  /*6710*/  @P0 BRA `(.L_x_109) ;  /* 0x0000000000080947 */ /* 0x010ff60003800000 */
[----:B------:R-:W2:Y:S02]  /*6720*/  SYNCS.PHASECHK.TRANS64.TRYWAIT P0, [R71+URZ+0x110], R4 ;  /* 0x00011004470075a7 */ /* 0x000ea400080011ff */
[----:B--2---:R-:W-:Y:S05]  /*6730*/  @!P0 BRA `(.L_x_110) ;  /* 0x0000004000488947 */ /* 0x004fea0003800000 */
.L_x_109:
[----:B------:R-:W-:Y:S05]  /*6740*/  @!P1 BRA `(.L_x_111) ;  /* 0x0000000000409947 */ /* 0x000fea0003800000 */
[----:B------:R-:W1:Y:S01]  /*6750*/  LDCU.64 UR8, c[0x4][0x78] ;  /* 0x01000f00ff0877ac */ /* 0x000e620008000a00 */
[----:B------:R-:W-:Y:S01]  /*6760*/  MOV R3, 0x0 ;  /* 0x0000000000037802 */ /* 0x000fe20000000f00 */
[----:B------:R-:W-:Y:S02]  /*6770*/  HFMA2 R12, -RZ, RZ, 0, 5.9604644775390625e-08 ;  /* 0x00000001ff0c7431 */ /* 0x000fe400000001ff */
[----:B------:R-:W-:Y:S02]  /*6780*/  IMAD.MOV.U32 R8, RZ, RZ, 0x192 ;  /* 0x00000192ff087424 */ /* 0x000fe400078e00ff */
[----:B------:R-:W-:Y:S01]  /*6790*/  IMAD.MOV.U32 R13, RZ, RZ, RZ ;  /* 0x000000ffff0d7224 */ /* 0x000fe200078e00ff */
[----:B------:R-:W4:Y:S01]  /*67a0*/  LDCU.64 UR6, c[0x4][0x80] ;  /* 0x01001000ff0677ac */ /* 0x000f220008000a00 */
[----:B------:R-:W3:Y:S01]  /*67b0*/  LDC.64 R2, c[0x4][R3] ;  /* 0x0100000003027b82 */ /* 0x000ee20000000a00 */
[----:B------:R-:W5:Y:S01]  /*67c0*/  LDCU.64 UR4, c[0x4][0x18] ;  /* 0x01000300ff0477ac */ /* 0x000f620008000a00 */
[----:B-1----:R-:W-:Y:S01]  /*67d0*/  MOV R5, UR9 ;  /* 0x0000000900057c02 */ /* 0x002fe20008000f00 */
[----:B--2---:R-:W-:Y:S01]  /*67e0*/  IMAD.U32 R4, RZ, RZ, UR8 ;  /* 0x00000008ff047e24 */ /* 0x004fe2000f8e00ff */
[----:B----4-:R-:W-:Y:S01]  /*67f0*/  MOV R7, UR7 ;  /* 0x0000000700077c02 */ /* 0x010fe20008000f00 */
[----:B------:R-:W-:Y:S01]  /*6800*/  IMAD.U32 R6, RZ, RZ, UR6 ;  /* 0x00000006ff067e24 */ /* 0x000fe2000f8e00ff */
[----:B-----5:R-:W-:Y:S01]  /*6810*/  MOV R11, UR5 ;  /* 0x00000005000b7c02 */ /* 0x020fe20008000f00 */
[----:B------:R-:W-:Y:S02]  /*6820*/  IMAD.U32 R10, RZ, RZ, UR4 ;  /* 0x00000004ff0a7e24 */ /* 0x000fe4000f8e00ff */
[----:B------:R-:W-:Y:S07]  /*6830*/  LEPC R20, `(.L_x_111) ;  /* 0x000000001014794e */ /* 0x000fee0000000000 */
[----:B---3--:R-:W-:Y:S05]  /*6840*/  CALL.ABS.NOINC R2 ;  /* 0x0000000002007343 */ /* 0x008fea0003c00000 */
.L_x_111:
[-C--:B------:R-:W-:Y:S01]  /*6850*/  F2FP.F16.E5M2.UNPACK_B R42, R72.reuse ;  /* 0x00000048ff2a723e */ /* 0x080fe200020004ff */
[----:B------:R-:W-:Y:S05]  /*6860*/  WARPSYNC.ALL ;  /* 0x0000000000007948 */ /* 0x000fea0003800000 */
[----:B------:R-:W-:Y:S01]  /*6870*/  R2UR UR4, R39 ;  /* 0x00000000270472ca */ /* 0x000fe200000e0000 */
[--C-:B------:R-:W-:Y:S01]  /*6880*/  HADD2.F32 R40, -RZ, R42.reuse.H0_H0 ;  /* 0x2000002aff287230 */ /* 0x100fe20000004100 */
[----:B------:R-:W-:Y:S01]  /*6890*/  F2FP.F16.E5M2.UNPACK_B R43, R72.H1 ;  /* 0x00000048ff2b723e */ /* 0x000fe200030004ff */
[----:B------:R-:W-:Y:S01]  /*68a0*/  HADD2.F32 R42, -RZ, R42.H1_H1 ;  /* 0x3000002aff2a7230 */ /* 0x000fe20000004100 */
[-C--:B------:R-:W-:Y:S01]  /*68b0*/  F2FP.F16.E5M2.UNPACK_B R45, R73.reuse ;  /* 0x00000049ff2d723e */ /* 0x080fe200020004ff */
[----:B------:R-:W-:Y:S01]  /*68c0*/  BSSY.RECONVERGENT B0, `(.L_x_112) ;  /* 0x0000099000007945 */ /* 0x000fe20003800200 */
[----:B------:R-:W-:Y:S01]  /*68d0*/  F2FP.F16.E5M2.UNPACK_B R47, R73.H1 ;  /* 0x00000049ff2f723e */ /* 0x000fe200030004ff */
[--C-:B------:R-:W-:Y:S01]  /*68e0*/  HADD2.F32 R44, -RZ, R43.reuse.H0_H0 ;  /* 0x2000002bff2c7230 */ /* 0x100fe20000004100 */
[-C--:B------:R-:W-:Y:S01]  /*68f0*/  F2FP.F16.E5M2.UNPACK_B R49, R74.reuse ;  /* 0x0000004aff31723e */ /* 0x080fe200020004ff */
[----:B------:R-:W-:Y:S01]  /*6900*/  HADD2.F32 R46, -RZ, R43.H1_H1 ;  /* 0x3000002bff2e7230 */ /* 0x000fe20000004100 */
[----:B------:R-:W-:Y:S01]  /*6910*/  F2FP.F16.E5M2.UNPACK_B R51, R74.H1 ;  /* 0x0000004aff33723e */ /* 0x000fe200030004ff */
[--C-:B------:R-:W-:Y:S01]  /*6920*/  HADD2.F32 R43, -RZ, R45.reuse.H0_H0 ;  /* 0x2000002dff2b7230 */ /* 0x100fe20000004100 */
[-C--:B------:R-:W-:Y:S01]  /*6930*/  F2FP.F16.E5M2.UNPACK_B R53, R75.reuse ;  /* 0x0000004bff35723e */ /* 0x080fe200020004ff */
[----:B-12---:R-:W-:Y:S01]  /*6940*/  LDTM.16dp32bit_t0_t15.x32 R4, tmem[UR4] ;  /* 0x00000004000479ee */ /* 0x006fe20008a80000 */
[----:B------:R-:W3:Y:S01]  /*6950*/  LDTM.16dp32bit_t16_t31.x32 R4, tmem[UR4+0x20] ;  /* 0x00002004000479ee */ /* 0x000ee20008aa0000 */
[----:B------:R-:W-:Y:S01]  /*6960*/  IADD3 R112, PT, PT, R84, UR44, RZ ;  /* 0x0000002c54707c10 */ /* 0x000fe2000fffe0ff */
[----:B------:R-:W-:Y:S01]  /*6970*/  HADD2.F32 R48, -RZ, R45.H1_H1 ;  /* 0x3000002dff307230 */ /* 0x000fe20000004100 */
[----:B------:R-:W-:Y:S01]  /*6980*/  SHF.L.U32 R103, R90, 0x4, RZ ;  /* 0x000000045a677819 */ /* 0x000fe200000006ff */
[----:B------:R-:W-:Y:S01]  /*6990*/  HADD2.F32 R52, -RZ, R49.H1_H1 ;  /* 0x30000031ff347230 */ /* 0x000fe20000004100 */
[----:B------:R-:W-:Y:S01]  /*69a0*/  F2FP.F16.E5M2.UNPACK_B R55, R75.H1 ;  /* 0x0000004bff37723e */ /* 0x000fe200030004ff */
[----:B------:R-:W-:Y:S01]  /*69b0*/  HADD2.F32 R56, -RZ, R53.H1_H1 ;  /* 0x30000035ff387230 */ /* 0x000fe20000004100 */
[-C--:B------:R-:W-:Y:S01]  /*69c0*/  F2FP.F16.E5M2.UNPACK_B R57, R76.reuse ;  /* 0x0000004cff39723e */ /* 0x080fe200020004ff */
[--C-:B------:R-:W-:Y:S01]  /*69d0*/  HADD2.F32 R45, -RZ, R47.reuse.H0_H0 ;  /* 0x2000002fff2d7230 */ /* 0x100fe20000004100 */
[----:B------:R-:W-:Y:S01]  /*69e0*/  F2FP.F16.E5M2.UNPACK_B R59, R76.H1 ;  /* 0x0000004cff3b723e */ /* 0x000fe200030004ff */
[----:B------:R-:W-:Y:S01]  /*69f0*/  HADD2.F32 R50, -RZ, R47.H1_H1 ;  /* 0x3000002fff327230 */ /* 0x000fe20000004100 */
[-C--:B------:R-:W-:Y:S01]  /*6a00*/  F2FP.F16.E5M2.UNPACK_B R61, R77.reuse ;  /* 0x0000004dff3d723e */ /* 0x080fe200020004ff */
[----:B------:R-:W-:Y:S01]  /*6a10*/  HADD2.F32 R47, -RZ, R49.H0_H0 ;  /* 0x20000031ff2f7230 */ /* 0x000fe20000004100 */
[----:B------:R-:W-:Y:S01]  /*6a20*/  F2FP.F16.E5M2.UNPACK_B R63, R77.H1 ;  /* 0x0000004dff3f723e */ /* 0x000fe200030004ff */
[----:B------:R-:W-:Y:S01]  /*6a30*/  HADD2.F32 R60, -RZ, R57.H1_H1 ;  /* 0x30000039ff3c7230 */ /* 0x000fe20000004100 */
[-C--:B------:R-:W-:Y:S01]  /*6a40*/  F2FP.F16.E5M2.UNPACK_B R65, R78.reuse ;  /* 0x0000004eff41723e */ /* 0x080fe200020004ff */
[----:B------:R-:W-:Y:S01]  /*6a50*/  HADD2.F32 R64, -RZ, R61.H1_H1 ;  /* 0x3000003dff407230 */ /* 0x000fe20000004100 */
[----:B------:R-:W-:Y:S01]  /*6a60*/  F2FP.F16.E5M2.UNPACK_B R67, R78.H1 ;  /* 0x0000004eff43723e */ /* 0x000fe200030004ff */
[----:B------:R-:W-:Y:S01]  /*6a70*/  HADD2.F32 R49, -RZ, R51.H0_H0 ;  /* 0x20000033ff317230 */ /* 0x000fe20000004100 */
[----:B------:R-:W-:Y:S01]  /*6a80*/  ISETP.NE.AND P0, PT, R97, RZ, PT ;  /* 0x000000ff6100720c */ /* 0x000fe20003f05270 */
[----:B------:R-:W-:Y:S01]  /*6a90*/  HADD2.F32 R68, -RZ, R65.H1_H1 ;  /* 0x30000041ff447230 */ /* 0x000fe20000004100 */
[----:B------:R-:W-:Y:S01]  /*6aa0*/  ISETP.NE.AND P6, PT, R102, RZ, PT ;  /* 0x000000ff6600720c */ /* 0x000fe20003fc5270 */
[----:B------:R-:W-:Y:S02]  /*6ab0*/  HADD2.F32 R54, -RZ, R51.H1_H1 ;  /* 0x30000033ff367230 */ /* 0x000fe40000004100 */
[C---:B---3--:R-:W-:Y:S01]  /*6ac0*/  FMUL R0, R38.reuse, R4 ;  /* 0x0000000426007220 */ /* 0x048fe20000400000 */
[C---:B------:R-:W-:Y:S01]  /*6ad0*/  FMUL R2, R38.reuse, R5 ;  /* 0x0000000526027220 */ /* 0x040fe20000400000 */
[C---:B------:R-:W-:Y:S01]  /*6ae0*/  FMUL R4, R38.reuse, R8 ;  /* 0x0000000826047220 */ /* 0x040fe20000400000 */
[C---:B------:R-:W-:Y:S01]  /*6af0*/  FMUL R5, R38.reuse, R9 ;  /* 0x0000000926057220 */ /* 0x040fe20000400000 */
[C---:B------:R-:W-:Y:S01]  /*6b00*/  FFMA R0, R41.reuse, R40, R0 ;  /* 0x0000002829007223 */ /* 0x040fe20000000000 */
[C---:B------:R-:W-:Y:S01]  /*6b10*/  FFMA R2, R41.reuse, R42, R2 ;  /* 0x0000002a29027223 */ /* 0x040fe20000000002 */
[C---:B------:R-:W-:Y:S01]  /*6b20*/  FMUL R8, R38.reuse, R12 ;  /* 0x0000000c26087220 */ /* 0x040fe20000400000 */
[C---:B------:R-:W-:Y:S01]  /*6b30*/  FMUL R9, R38.reuse, R13 ;  /* 0x0000000d26097220 */ /* 0x040fe20000400000 */
[----:B------:R-:W-:Y:S02]  /*6b40*/  HADD2.F32 R51, -RZ, R53.H0_H0 ;  /* 0x20000035ff337230 */ /* 0x000fe40000004100 */
[C---:B------:R-:W-:Y:S01]  /*6b50*/  FMUL R12, R38.reuse, R16 ;  /* 0x00000010260c7220 */ /* 0x040fe20000400000 */
        /* <DEDUP_REMOVED lines=13> */
[C---:B------:R-:W-:Y:S01]  /*6c30*/  FFMA R3, R41.reuse, R44, R3 ;  /* 0x0000002c29037223 */ /* 0x040fe20000000003 */
[----:B------:R-:W-:Y:S01]  /*6c40*/  F2FP.F16.E5M2.UNPACK_B R40, R79 ;  /* 0x0000004fff28723e */ /* 0x000fe200020004ff */
[C---:B------:R-:W-:Y:S01]  /*6c50*/  FFMA R7, R41.reuse, R46, R7 ;  /* 0x0000002e29077223 */ /* 0x040fe20000000007 */
[C---:B------:R-:W-:Y:S01]  /*6c60*/  FFMA R4, R41.reuse, R43, R4 ;  /* 0x0000002b29047223 */ /* 0x040fe20000000004 */
[----:B------:R-:W-:Y:S01]  /*6c70*/  F2FP.F16.E5M2.UNPACK_B R42, R79.H1 ;  /* 0x0000004fff2a723e */ /* 0x000fe200030004ff */
[C---:B------:R-:W-:Y:S01]  /*6c80*/  FFMA R5, R41.reuse, R48, R5 ;  /* 0x0000003029057223 */ /* 0x040fe20000000005 */
[----:B------:R-:W-:Y:S01]  /*6c90*/  FFMA R6, R41, R45, R6 ;  /* 0x0000002d29067223 */ /* 0x000fe20000000006 */
[----:B------:R-:W-:Y:S01]  /*6ca0*/  F2FP.SATFINITE.E5M2.F32.PACK_AB_MERGE_C R99, R7, R3, RZ ;  /* 0x000000030763723e */ /* 0x000fe200048060ff */
[C---:B------:R-:W-:Y:S01]  /*6cb0*/  FFMA R11, R41.reuse, R50, R11 ;  /* 0x00000032290b7223 */ /* 0x040fe2000000000b */
[C---:B------:R-:W-:Y:S01]  /*6cc0*/  FFMA R8, R41.reuse, R47, R8 ;  /* 0x0000002f29087223 */ /* 0x040fe20000000008 */
[----:B------:R-:W-:Y:S01]  /*6cd0*/  FMUL R10, R38, R14 ;  /* 0x0000000e260a7220 */ /* 0x000fe20000400000 */
[----:B------:R-:W-:Y:S01]  /*6ce0*/  F2FP.SATFINITE.E5M2.F32.PACK_AB_MERGE_C R104, R2, R0, R99 ;  /* 0x000000000268723e */ /* 0x000fe20004806063 */
[----:B------:R-:W-:Y:S01]  /*6cf0*/  FFMA R9, R41, R52, R9 ;  /* 0x0000003429097223 */ /* 0x000fe20000000009 */
[----:B------:R-:W-:Y:S01]  /*6d00*/  F2FP.SATFINITE.E5M2.F32.PACK_AB_MERGE_C R105, R11, R6, RZ ;  /* 0x000000060b69723e */ /* 0x000fe200048060ff */
[----:B------:R-:W-:Y:S01]  /*6d10*/  FFMA R10, R41, R49, R10 ;  /* 0x00000031290a7223 */ /* 0x000fe2000000000a */
[----:B------:R-:W-:Y:S01]  /*6d20*/  IADD3 R99, PT, PT, R112, R103, RZ ;  /* 0x0000006770637210 */ /* 0x000fe20007ffe0ff */
[C---:B------:R-:W-:Y:S01]  /*6d30*/  FMUL R15, R38.reuse, R15 ;  /* 0x0000000f260f7220 */ /* 0x040fe20000400000 */
[--C-:B------:R-:W-:Y:S01]  /*6d40*/  HADD2.F32 R53, -RZ, R55.reuse.H0_H0 ;  /* 0x20000037ff357230 */ /* 0x100fe20000004100 */
[----:B------:R-:W-:Y:S01]  /*6d50*/  F2FP.SATFINITE.E5M2.F32.PACK_AB_MERGE_C R105, R5, R4, R105 ;  /* 0x000000040569723e */ /* 0x000fe20004806069 */
[----:B------:R-:W-:Y:S02]  /*6d60*/  HADD2.F32 R58, -RZ, R55.H1_H1 ;  /* 0x30000037ff3a7230 */ /* 0x000fe40000004100 */
[C---:B------:R-:W-:Y:S01]  /*6d70*/  FFMA R15, R41.reuse, R54, R15 ;  /* 0x00000036290f7223 */ /* 0x040fe2000000000f */
[C---:B------:R-:W-:Y:S01]  /*6d80*/  FFMA R12, R41.reuse, R51, R12 ;  /* 0x00000033290c7223 */ /* 0x040fe2000000000c */
[C---:B------:R-:W-:Y:S01]  /*6d90*/  FFMA R13, R41.reuse, R56, R13 ;  /* 0x00000038290d7223 */ /* 0x040fe2000000000d */
[----:B------:R-:W-:Y:S02]  /*6da0*/  HADD2.F32 R55, -RZ, R57.H0_H0 ;  /* 0x20000039ff377230 */ /* 0x000fe40000004100 */
[C---:B------:R-:W-:Y:S01]  /*6db0*/  FMUL R14, R38.reuse, R18 ;  /* 0x00000012260e7220 */ /* 0x040fe20000400000 */
[C---:B------:R-:W-:Y:S01]  /*6dc0*/  FMUL R19, R38.reuse, R19 ;  /* 0x0000001326137220 */ /* 0x040fe20000400000 */
[--C-:B------:R-:W-:Y:S02]  /*6dd0*/  HADD2.F32 R57, -RZ, R59.reuse.H0_H0 ;  /* 0x2000003bff397230 */ /* 0x100fe40000004100 */
[C---:B------:R-:W-:Y:S01]  /*6de0*/  FMUL R18, R38.reuse, R22 ;  /* 0x0000001626127220 */ /* 0x040fe20000400000 */
[C---:B------:R-:W-:Y:S01]  /*6df0*/  FFMA R14, R41.reuse, R53, R14 ;  /* 0x00000035290e7223 */ /* 0x040fe2000000000e */
[----:B------:R-:W-:Y:S02]  /*6e00*/  HADD2.F32 R62, -RZ, R59.H1_H1 ;  /* 0x3000003bff3e7230 */ /* 0x000fe40000004100 */
[C---:B------:R-:W-:Y:S01]  /*6e10*/  FFMA R19, R41.reuse, R58, R19 ;  /* 0x0000003a29137223 */ /* 0x040fe20000000013 */
[----:B------:R-:W-:Y:S02]  /*6e20*/  HADD2.F32 R59, -RZ, R61.H0_H0 ;  /* 0x2000003dff3b7230 */ /* 0x000fe40000004100 */
[C---:B------:R-:W-:Y:S01]  /*6e30*/  FMUL R23, R38.reuse, R23 ;  /* 0x0000001726177220 */ /* 0x040fe20000400000 */
[C---:B------:R-:W-:Y:S01]  /*6e40*/  FFMA R16, R41.reuse, R55, R16 ;  /* 0x0000003729107223 */ /* 0x040fe20000000010 */
[C---:B------:R-:W-:Y:S01]  /*6e50*/  FFMA R17, R41.reuse, R60, R17 ;  /* 0x0000003c29117223 */ /* 0x040fe20000000011 */
[--C-:B------:R-:W-:Y:S02]  /*6e60*/  HADD2.F32 R61, -RZ, R63.reuse.H0_H0 ;  /* 0x2000003fff3d7230 */ /* 0x100fe40000004100 */
[C---:B------:R-:W-:Y:S01]  /*6e70*/  FFMA R18, R41.reuse, R57, R18 ;  /* 0x0000003929127223 */ /* 0x040fe20000000012 */
[----:B------:R-:W-:Y:S02]  /*6e80*/  HADD2.F32 R66, -RZ, R63.H1_H1 ;  /* 0x3000003fff427230 */ /* 0x000fe40000004100 */
[C---:B------:R-:W-:Y:S01]  /*6e90*/  FMUL R22, R38.reuse, R26 ;  /* 0x0000001a26167220 */ /* 0x040fe20000400000 */
[----:B------:R-:W-:Y:S02]  /*6ea0*/  HADD2.F32 R63, -RZ, R65.H0_H0 ;  /* 0x20000041ff3f7230 */ /* 0x000fe40000004100 */
[C---:B------:R-:W-:Y:S01]  /*6eb0*/  FFMA R23, R41.reuse, R62, R23 ;  /* 0x0000003e29177223 */ /* 0x040fe20000000017 */
[C---:B------:R-:W-:Y:S01]  /*6ec0*/  FMUL R27, R38.reuse, R27 ;  /* 0x0000001b261b7220 */ /* 0x040fe20000400000 */
[C---:B------:R-:W-:Y:S01]  /*6ed0*/  FFMA R20, R41.reuse, R59, R20 ;  /* 0x0000003b29147223 */ /* 0x040fe20000000014 */
[C---:B------:R-:W-:Y:S01]  /*6ee0*/  FFMA R21, R41.reuse, R64, R21 ;  /* 0x0000004029157223 */ /* 0x040fe20000000015 */
[--C-:B------:R-:W-:Y:S02]  /*6ef0*/  HADD2.F32 R65, -RZ, R67.reuse.H0_H0 ;  /* 0x20000043ff417230 */ /* 0x100fe40000004100 */
[C---:B------:R-:W-:Y:S01]  /*6f00*/  FFMA R22, R41.reuse, R61, R22 ;  /* 0x0000003d29167223 */ /* 0x040fe20000000016 */
[----:B------:R-:W-:Y:S02]  /*6f10*/  HADD2.F32 R70, -RZ, R67.H1_H1 ;  /* 0x30000043ff467230 */ /* 0x000fe40000004100 */
[C---:B------:R-:W-:Y:S01]  /*6f20*/  FMUL R26, R38.reuse, R30 ;  /* 0x0000001e261a7220 */ /* 0x040fe20000400000 */
[--C-:B------:R-:W-:Y:S02]  /*6f30*/  HADD2.F32 R67, -RZ, R40.reuse.H0_H0 ;  /* 0x20000028ff437230 */ /* 0x100fe40000004100 */
[C---:B------:R-:W-:Y:S01]  /*6f40*/  FFMA R27, R41.reuse, R66, R27 ;  /* 0x00000042291b7223 */ /* 0x040fe2000000001b */
[C---:B------:R-:W-:Y:S01]  /*6f50*/  FMUL R31, R38.reuse, R31 ;  /* 0x0000001f261f7220 */ /* 0x040fe20000400000 */
[C---:B------:R-:W-:Y:S01]  /*6f60*/  FFMA R24, R41.reuse, R63, R24 ;  /* 0x0000003f29187223 */ /* 0x040fe20000000018 */
[----:B------:R-:W-:Y:S02]  /*6f70*/  HADD2.F32 R40, -RZ, R40.H1_H1 ;  /* 0x30000028ff287230 */ /* 0x000fe40000004100 */
[C---:B------:R-:W-:Y:S01]  /*6f80*/  FFMA R25, R41.reuse, R68, R25 ;  /* 0x0000004429197223 */ /* 0x040fe20000000019 */
[--C-:B------:R-:W-:Y:S02]  /*6f90*/  HADD2.F32 R69, -RZ, R42.reuse.H0_H0 ;  /* 0x2000002aff457230 */ /* 0x100fe40000004100 */
[C---:B------:R-:W-:Y:S01]  /*6fa0*/  FFMA R26, R41.reuse, R65, R26 ;  /* 0x00000041291a7223 */ /* 0x040fe2000000001a */
[----:B------:R-:W-:Y:S02]  /*6fb0*/  HADD2.F32 R42, -RZ, R42.H1_H1 ;  /* 0x3000002aff2a7230 */ /* 0x000fe40000004100 */
[C---:B------:R-:W-:Y:S01]  /*6fc0*/  FMUL R30, R38.reuse, R34 ;  /* 0x00000022261e7220 */ /* 0x040fe20000400000 */
[----:B------:R-:W-:Y:S01]  /*6fd0*/  FFMA R31, R41, R70, R31 ;  /* 0x00000046291f7223 */ /* 0x000fe2000000001f */
[----:B------:R-:W-:Y:S01]  /*6fe0*/  FMUL R35, R38, R35 ;  /* 0x0000002326237220 */ /* 0x000fe20000400000 */
[----:B------:R-:W-:Y:S01]  /*6ff0*/  F2FP.SATFINITE.E5M2.F32.PACK_AB_MERGE_C R106, R15, R10, RZ ;  /* 0x0000000a0f6a723e */ /* 0x000fe200048060ff */
[----:B------:R-:W-:Y:S01]  /*7000*/  FFMA R28, R41, R67, R28 ;  /* 0x00000043291c7223 */ /* 0x000fe2000000001c */
[----:B------:R-:W-:Y:S01]  /*7010*/  F2FP.SATFINITE.E5M2.F32.PACK_AB_MERGE_C R107, R19, R14, RZ ;  /* 0x0000000e136b723e */ /* 0x000fe200048060ff */
[C---:B------:R-:W-:Y:S01]  /*7020*/  FFMA R29, R41.reuse, R40, R29 ;  /* 0x00000028291d7223 */ /* 0x040fe2000000001d */
[C---:B------:R-:W-:Y:S01]  /*7030*/  FFMA R30, R41.reuse, R69, R30 ;  /* 0x00000045291e7223 */ /* 0x040fe2000000001e */
[----:B------:R-:W-:Y:S01]  /*7040*/  FFMA R35, R41, R42, R35 ;  /* 0x0000002a29237223 */ /* 0x000fe20000000023 */
[----:B------:R-:W-:Y:S02]  /*7050*/  F2FP.SATFINITE.E5M2.F32.PACK_AB_MERGE_C R106, R9, R8, R106 ;  /* 0x00000008096a723e */ /* 0x000fe4000480606a */
[----:B------:R-:W-:Y:S02]  /*7060*/  F2FP.SATFINITE.E5M2.F32.PACK_AB_MERGE_C R107, R13, R12, R107 ;  /* 0x0000000c0d6b723e */ /* 0x000fe4000480606b */
[----:B------:R-:W-:Y:S02]  /*7070*/  F2FP.SATFINITE.E5M2.F32.PACK_AB_MERGE_C R108, R23, R18, RZ ;  /* 0x00000012176c723e */ /* 0x000fe400048060ff */
[----:B------:R-:W-:Y:S01]  /*7080*/  F2FP.SATFINITE.E5M2.F32.PACK_AB_MERGE_C R109, R27, R22, RZ ;  /* 0x000000161b6d723e */ /* 0x000fe200048060ff */
[----:B------:R1:W-:Y:S01]  /*7090*/  STS.128 [R84+UR44+0x4200], R104 ;  /* 0x0042006854007988 */ /* 0x0003e20008000c2c */
[----:B------:R-:W-:Y:S02]  /*70a0*/  F2FP.SATFINITE.E5M2.F32.PACK_AB_MERGE_C R113, R31, R26, RZ ;  /* 0x0000001a1f71723e */ /* 0x000fe400048060ff */
[----:B------:R-:W-:Y:S02]  /*70b0*/  F2FP.SATFINITE.E5M2.F32.PACK_AB_MERGE_C R114, R35, R30, RZ ;  /* 0x0000001e2372723e */ /* 0x000fe400048060ff */
[----:B------:R-:W-:Y:S02]  /*70c0*/  F2FP.SATFINITE.E5M2.F32.PACK_AB_MERGE_C R108, R17, R16, R108 ;  /* 0x00000010116c723e */ /* 0x000fe4000480606c */
[----:B------:R-:W-:Y:S02]  /*70d0*/  F2FP.SATFINITE.E5M2.F32.PACK_AB_MERGE_C R109, R21, R20, R109 ;  /* 0x00000014156d723e */ /* 0x000fe4000480606d */
[----:B------:R-:W-:Y:S02]  /*70e0*/  F2FP.SATFINITE.E5M2.F32.PACK_AB_MERGE_C R110, R25, R24, R113 ;  /* 0x00000018196e723e */ /* 0x000fe40004806071 */
[----:B------:R-:W-:Y:S02]  /*70f0*/  F2FP.SATFINITE.E5M2.F32.PACK_AB_MERGE_C R111, R29, R28, R114 ;  /* 0x0000001c1d6f723e */ /* 0x000fe40004806072 */
[----:B------:R-:W-:Y:S02]  /*7100*/  LEA R112, R93, UR44, 0x3 ;  /* 0x0000002c5d707c11 */ /* 0x000fe4000f8e18ff */
[----:B------:R-:W-:Y:S01]  /*7110*/  @P6 SHF.L.U32 R113, R91, 0x1f, RZ ;  /* 0x0000001f5b716819 */ /* 0x000fe200000006ff */
[----:B------:R1:W-:Y:S01]  /*7120*/  STS.128 [R99+0x4210], R108 ;  /* 0x0042106c63007388 */ /* 0x0003e20000000c00 */
[----:B------:R-:W-:Y:S01]  /*7130*/  @!PT LDS RZ, [RZ] ;  /* 0x00000000fffff984 */ /* 0x000fe20000000800 */
[----:B------:R-:W-:Y:S01]  /*7140*/  @!PT LDS RZ, [RZ] ;  /* 0x00000000fffff984 */ /* 0x000fe20000000800 */
[----:B------:R-:W-:Y:S01]  /*7150*/  @!PT LDS RZ, [RZ] ;  /* 0x00000000fffff984 */ /* 0x000fe20000000800 */
[----:B------:R-:W-:Y:S01]  /*7160*/  @!PT LDS RZ, [RZ] ;  /* 0x00000000fffff984 */ /* 0x000fe20000000800 */
[----:B------:R2:W-:Y:S07]  /*7170*/  MEMBAR.ALL.CTA ;  /* 0x0000000000007992 */ /* 0x0005ee0000008000 */
[----:B--2---:R-:W2:Y:S02]  /*7180*/  FENCE.VIEW.ASYNC.S ;  /* 0x00000000000073c6 */ /* 0x004ea40000000000 */
[----:B--2---:R-:W-:Y:S06]  /*7190*/  BAR.SYNC.DEFER_BLOCKING 0x1, 0x80 ;  /* 0x0042000000007b1d */ /* 0x004fec0000010000 */
[----:B------:R-:W-:Y:S05]  /*71a0*/  @P0 BRA `(.L_x_113) ;  /* 0x0000000000280947 */ /* 0x000fea0003800000 */
[----:B------:R-:W-:Y:S01]  /*71b0*/  UIADD3 UR4, UPT, UPT, UR44, 0x4200, URZ ;  /* 0x000042002c047890 */ /* 0x000fe2000fffe0ff */
[----:B------:R-:W-:Y:S05]  /*71c0*/  UMOV UR51, UR36 ;  /* 0x0000002400337c82 */ /* 0x000fea0008000000 */
[----:B------:R-:W-:Y:S01]  /*71d0*/  MOV R96, UR4 ;  /* 0x0000000400607c02 */ /* 0x000fe20008000f00 */
[----:B------:R-:W-:Y:S03]  /*71e0*/  UIADD3 UR4, UP0, UPT, UR62, 0x680, URZ ;  /* 0x000006803e047890 */ /* 0x000fe6000ff1e0ff */
[----:B------:R-:W-:Y:S01]  /*71f0*/  R2UR UR48, R96 ;  /* 0x00000000603072ca */ /* 0x000fe200000e0000 */
[----:B------:R-:W-:Y:S11]  /*7200*/  UIADD3.X UR5, UPT, UPT, URZ, UR63, URZ, UP0, !UPT ;  /* 0x0000003fff057290 */ /* 0x000ff600087fe4ff */
[----:B------:R-:W-:Y:S01]  /*7210*/  @!UPT UIADD3 URZ, UPT, UPT, URZ, URZ, URZ ;  /* 0x000000fffffff290 */ /* 0x000fe2000fffe0ff */
[----:B------:R2:W-:Y:S01]  /*7220*/  UTMASTG.3D [UR48], [UR4] ;  /* 0x00000030040073b5 */ /* 0x0005e20008010000 */
[----:B------:R0:W-:Y:S01]  /*7230*/  UTMACMDFLUSH ;  /* 0x00000000000079b7 */ /* 0x0001e20000000000 */
[----:B--2---:R-:W-:Y:S04]  /*7240*/  DEPBAR.LE SB0, 0x1 ;  /* 0x000080400000791a */ /* 0x004fe80000000000 */
.L_x_113:
[----:B------:R-:W-:Y:S05]  /*7250*/  BSYNC.RECONVERGENT B0 ;  /* 0x0000000000007941 */ /* 0x000fea0003800200 */
.L_x_112:
[----:B------:R-:W-:Y:S06]  /*7260*/  BAR.SYNC.DEFER_BLOCKING 0x1, 0x80 ;  /* 0x0042000000007b1d */ /* 0x000fec0000010000 */
[----:B------:R-:W2:Y:S01]  /*7270*/  @P6 SYNCS.PHASECHK.TRANS64.TRYWAIT P0, [R112+URZ+0xa0], R113 ;  /* 0x0000a071700065a7 */ /* 0x000ea200080011ff */
[----:B------:R-:W-:Y:S01]  /*7280*/  BSSY B1, `(.L_x_114) ;  /* 0x0000020000017945 */ /* 0x000fe20003800000 */
[----:B--2---:R-:W-:Y:S03]  /*7290*/  @P6 SEL R100, RZ, 0x1, !P0 ;  /* 0x00000001ff646807 */ /* 0x004fe60004000000 */
[----:B------:R-:W-:Y:S05]  /*72a0*/  @!P6 BRA `(.L_x_115) ;  /* 0x000000000074e947 */ /* 0x000fea0003800000 */
[----:B------:R-:W-:Y:S01]  /*72b0*/  ISETP.NE.AND P1, PT, R101, RZ, PT ;  /* 0x000000ff6500720c */ /* 0x000fe20003f25270 */
[----:B------:R-:W2:Y:S01]  /*72c0*/  S2R R0, SR_CgaCtaId ;  /* 0x0000000000007919 */ /* 0x000ea20000008800 */
[----:B------:R-:W-:Y:S01]  /*72d0*/  ISETP.NE.AND P0, PT, R100, RZ, PT ;  /* 0x000000ff6400720c */ /* 0x000fe20003f05270 */
[----:B------:R-:W-:Y:S10]  /*72e0*/  BSSY B0, `(.L_x_116) ;  /* 0x0000008000007945 */ /* 0x000ff40003800000 */
[----:B------:R-:W-:Y:S05]  /*72f0*/  @P1 IMAD R2, R93, 0x1000, R84 ;  /* 0x000010005d021824 */ /* 0x000fea00078e0254 */
[----:B------:R-:W-:Y:S05]  /*7300*/  @P1 IADD3 R4, PT, PT, R2, UR44, RZ ;  /* 0x0000002c02041c10 */ /* 0x000fea000fffe0ff */
[----:B------:R-:W-:Y:S01]  /*7310*/  @P1 IMAD.IADD R4, R4, 0x1, R103 ;  /* 0x0000000104041824 */ /* 0x000fe200078e0267 */
[----:B------:R-:W-:Y:S06]  /*7320*/  @P0 BRA `(.L_x_117) ;  /* 0x00000000000c0947 */ /* 0x000fec0003800000 */
[----:B------:R-:W-:Y:S04]  /*7330*/  SHF.L.U32 R3, R91, 0x1f, RZ ;  /* 0x0000001f5b037819 */ /* 0x000fe800000006ff */
[----:B------:R-:W3:Y:S02]  /*7340*/  SYNCS.PHASECHK.TRANS64.TRYWAIT P0, [R112+URZ+0xa0], R3 ;  /* 0x0000a003700075a7 */ /* 0x000ee400080011ff */
[----:B---3--:R-:W-:Y:S05]  /*7350*/  @!P0 BRA `(.L_x_118) ;  /* 0x0000003400548947 */ /* 0x008fea0003800000 */
.L_x_117:
[----:B------:R-:W-:Y:S05]  /*7360*/  BSYNC B0 ;  /* 0x0000000000007941 */ /* 0x000fea0003800000 */
.L_x_116:
[----:B------:R-:W-:Y:S01]  /*7370*/  ISETP.NE.AND P0, PT, R101, RZ, PT ;  /* 0x000000ff6500720c */ /* 0x000fe20003f05270 */
[----:B---3--:R-:W-:Y:S02]  /*7380*/  VIADD R3, R112, 0xc0 ;  /* 0x000000c070037836 */ /* 0x008fe40000000000 */
[----:B------:R-:W-:Y:S03]  /*7390*/  VIADD R93, R93, 0x1 ;  /* 0x000000015d5d7836 */ /* 0x000fe60000000000 */
[----:B--2---:R-:W-:Y:S07]  /*73a0*/  PRMT R0, R0, 0x654, R3 ;  /* 0x0000065400007816 */ /* 0x004fee0000000003 */
[----:B------:R2:W3:Y:S04]  /*73b0*/  @P0 LDS.128 R72, [R2+UR44+0x200] ;  /* 0x0002002c02480984 */ /* 0x0004e80008000c00 */
[----:B------:R2:W4:Y:S01]  /*73c0*/  @P0 LDS.128 R76, [R4+0x210] ;  /* 0x00021000044c0984 */ /* 0x0005220000000c00 */
        /* <DEDUP_REMOVED lines=10> */
[----:B--23--:R-:W-:Y:S02]  /*7470*/  LOP3.LUT R91, R91, R0, RZ, 0x3c, !PT ;  /* 0x000000005b5b7212 */ /* 0x00cfe400078e3cff */
.L_x_115:
[----:B------:R-:W-:Y:S05]  /*7480*/  BSYNC B1 ;  /* 0x0000000000017941 */ /* 0x000fea0003800000 */
.L_x_114:
[----:B------:R-:W-:Y:S05]  /*7490*/  VIADD R3, R39, 0x40 ;  /* 0x0000004027037836 */ /* 0x000fea0000000000 */
[----:B------:R-:W-:Y:S04]  /*74a0*/  SHF.R.U32.HI R3, RZ, 0x15, R3 ;  /* 0x00000015ff037819 */ /* 0x000fe80000011603 */
[----:B------:R-:W-:Y:S11]  /*74b0*/  LOP3.LUT P0, RZ, R3, 0x3, R86, 0x48, !PT ;  /* 0x0000000303ff7812 */ /* 0x000ff60007804856 */
[----:B------:R-:W-:Y:S02]  /*74c0*/  @!UPT UIADD3 URZ, UPT, UPT, URZ, URZ, URZ ;  /* 0x000000fffffff290 */ /* 0x000fe4000fffe0ff */
[----:B------:R-:W-:Y:S05]  /*74d0*/  @!P0 BRA `(.L_x_119) ;  /* 0x0000000000408947 */ /* 0x000fea0003800000 */
[----:B------:R-:W2:Y:S01]  /*74e0*/  LDCU.64 UR8, c[0x4][0x78] ;  /* 0x01000f00ff0877ac */ /* 0x000ea20008000a00 */
[----:B------:R-:W-:Y:S01]  /*74f0*/  MOV R3, 0x0 ;  /* 0x0000000000037802 */ /* 0x000fe20000000f00 */
[----:B------:R-:W-:Y:S02]  /*7500*/  HFMA2 R12, -RZ, RZ, 0, 5.9604644775390625e-08 ;  /* 0x00000001ff0c7431 */ /* 0x000fe400000001ff */
[----:B------:R-:W-:Y:S02]  /*7510*/  IMAD.MOV.U32 R8, RZ, RZ, 0x192 ;  /* 0x00000192ff087424 */ /* 0x000fe400078e00ff */
[----:B------:R-:W-:Y:S01]  /*7520*/  IMAD.MOV.U32 R13, RZ, RZ, RZ ;  /* 0x000000ffff0d7224 */ /* 0x000fe200078e00ff */
[----:B------:R-:W3:Y:S01]  /*7530*/  LDCU.64 UR6, c[0x4][0x80] ;  /* 0x01001000ff0677ac */ /* 0x000ee20008000a00 */
[----:B------:R-:W1:Y:S01]  /*7540*/  LDC.64 R2, c[0x4][R3] ;  /* 0x0100000003027b82 */ /* 0x000e620000000a00 */
[----:B------:R-:W5:Y:S01]  /*7550*/  LDCU.64 UR4, c[0x4][0x18] ;  /* 0x01000300ff0477ac */ /* 0x000f620008000a00 */
[----:B--2---:R-:W-:Y:S01]  /*7560*/  MOV R5, UR9 ;  /* 0x0000000900057c02 */ /* 0x004fe20008000f00 */
[----:B------:R-:W-:Y:S01]  /*7570*/  IMAD.U32 R4, RZ, RZ, UR8 ;  /* 0x00000008ff047e24 */ /* 0x000fe2000f8e00ff */
[----:B---3--:R-:W-:Y:S01]  /*7580*/  MOV R7, UR7 ;  /* 0x0000000700077c02 */ /* 0x008fe20008000f00 */
[----:B------:R-:W-:Y:S01]  /*7590*/  IMAD.U32 R6, RZ, RZ, UR6 ;  /* 0x00000006ff067e24 */ /* 0x000fe2000f8e00ff */
[----:B-----5:R-:W-:Y:S01]  /*75a0*/  MOV R11, UR5 ;  /* 0x00000005000b7c02 */ /* 0x020fe20008000f00 */
[----:B------:R-:W-:Y:S02]  /*75b0*/  IMAD.U32 R10, RZ, RZ, UR4 ;  /* 0x00000004ff0a7e24 */ /* 0x000fe4000f8e00ff */
[----:B------:R-:W-:Y:S07]  /*75c0*/  LEPC R20, `(.L_x_119) ;  /* 0x000000001014794e */ /* 0x000fee0000000000 */
[----:B-1--4-:R-:W-:Y:S05]  /*75d0*/  CALL.ABS.NOINC R2 ;  /* 0x0000000002007343 */ /* 0x012fea0003c00000 */
.L_x_119:
        /* <DEDUP_REMOVED lines=14> */
[----:B------:R-:W-:Y:S01]  /*76c0*/  F2FP.F16.E5M2.UNPACK_B R54, R75 ;  /* 0x0000004bff36723e */ /* 0x000fe200020004ff */
[----:B------:R-:W-:Y:S01]  /*76d0*/  LDTM.16dp32bit_t0_t15.x32 R4, tmem[UR4+0x40] ;  /* 0x00004004000479ee */ /* 0x000fe20008a80000 */
[----:B------:R-:W2:Y:S01]  /*76e0*/  LDTM.16dp32bit_t16_t31.x32 R4, tmem[UR4+0x60] ;  /* 0x00006004000479ee */ /* 0x000ea20008aa0000 */
[----:B------:R-:W-:Y:S01]  /*76f0*/  HADD2.F32 R46, -RZ, R46.H1_H1 ;  /* 0x3000002eff2e7230 */ /* 0x000fe20000004100 */
[----:B----4-:R-:W-:Y:S01]  /*7700*/  F2FP.F16.E5M2.UNPACK_B R58, R76 ;  /* 0x0000004cff3a723e */ /* 0x010fe200020004ff */
[--C-:B------:R-:W-:Y:S01]  /*7710*/  HADD2.F32 R49, -RZ, R50.reuse.H0_H0 ;  /* 0x20000032ff317230 */ /* 0x100fe20000004100 */
[----:B------:R-:W-:Y:S01]  /*7720*/  F2FP.F16.E5M2.UNPACK_B R62, R77 ;  /* 0x0000004dff3e723e */ /* 0x000fe200020004ff */
[----:B------:R-:W-:Y:S01]  /*7730*/  HADD2.F32 R50, -RZ, R50.H1_H1 ;  /* 0x30000032ff327230 */ /* 0x000fe20000004100 */
[----:B------:R-:W-:Y:S01]  /*7740*/  F2FP.F16.E5M2.UNPACK_B R66, R78 ;  /* 0x0000004eff42723e */ /* 0x000fe200020004ff */
[--C-:B------:R-:W-:Y:S01]  /*7750*/  HADD2.F32 R53, -RZ, R54.reuse.H0_H0 ;  /* 0x20000036ff357230 */ /* 0x100fe20000004100 */
[----:B------:R-:W-:Y:S01]  /*7760*/  F2FP.F16.E5M2.UNPACK_B R70, R79 ;  /* 0x0000004fff46723e */ /* 0x000fe200020004ff */
[----:B------:R-:W-:Y:S01]  /*7770*/  HADD2.F32 R54, -RZ, R54.H1_H1 ;  /* 0x30000036ff367230 */ /* 0x000fe20000004100 */
[----:B------:R-:W-:Y:S01]  /*7780*/  F2FP.F16.E5M2.UNPACK_B R56, R75.H1 ;  /* 0x0000004bff38723e */ /* 0x000fe200030004ff */
[--C-:B------:R-:W-:Y:S01]  /*7790*/  HADD2.F32 R57, -RZ, R58.reuse.H0_H0 ;  /* 0x2000003aff397230 */ /* 0x100fe20000004100 */
[----:B------:R-:W-:Y:S01]  /*77a0*/  F2FP.F16.E5M2.UNPACK_B R60, R76.H1 ;  /* 0x0000004cff3c723e */ /* 0x000fe200030004ff */
[----:B------:R-:W-:Y:S01]  /*77b0*/  HADD2.F32 R58, -RZ, R58.H1_H1 ;  /* 0x3000003aff3a7230 */ /* 0x000fe20000004100 */
[----:B------:R-:W-:Y:S01]  /*77c0*/  F2FP.F16.E5M2.UNPACK_B R64, R77.H1 ;  /* 0x0000004dff40723e */ /* 0x000fe200030004ff */
[--C-:B------:R-:W-:Y:S01]  /*77d0*/  HADD2.F32 R61, -RZ, R62.reuse.H0_H0 ;  /* 0x2000003eff3d7230 */ /* 0x100fe20000004100 */
[----:B------:R-:W-:Y:S01]  /*77e0*/  F2FP.F16.E5M2.UNPACK_B R68, R78.H1 ;  /* 0x0000004eff44723e */ /* 0x000fe200030004ff */
[----:B------:R-:W-:Y:S01]  /*77f0*/  HADD2.F32 R62, -RZ, R62.H1_H1 ;  /* 0x3000003eff3e7230 */ /* 0x000fe20000004100 */
[----:B------:R-:W-:Y:S01]  /*7800*/  ISETP.NE.AND P0, PT, R97, RZ, PT ;  /* 0x000000ff6100720c */ /* 0x000fe20003f05270 */
[--C-:B------:R-:W-:Y:S01]  /*7810*/  HADD2.F32 R65, -RZ, R66.reuse.H0_H0 ;  /* 0x20000042ff417230 */ /* 0x100fe20000004100 */
[----:B------:R-:W-:Y:S01]  /*7820*/  ISETP.NE.AND P6, PT, R102, RZ, PT ;  /* 0x000000ff6600720c */ /* 0x000fe20003fc5270 */
[----:B------:R-:W-:Y:S02]  /*7830*/  HADD2.F32 R66, -RZ, R66.H1_H1 ;  /* 0x30000042ff427230 */ /* 0x000fe40000004100 */
[--C-:B------:R-:W-:Y:S02]  /*7840*/  HADD2.F32 R69, -RZ, R70.reuse.H0_H0 ;  /* 0x20000046ff457230 */ /* 0x100fe40000004100 */
[C---:B--2---:R-:W-:Y:S01]  /*7850*/  FMUL R0, R38.reuse, R4 ;  /* 0x0000000426007220 */ /* 0x044fe20000400000 */
[C---:B------:R-:W-:Y:S01]  /*7860*/  FMUL R2, R38.reuse, R5 ;  /* 0x0000000526027220 */ /* 0x040fe20000400000 */
[C---:B------:R-:W-:Y:S01]  /*7870*/  FMUL R4, R38.reuse, R8 ;  /* 0x0000000826047220 */ /* 0x040fe20000400000 */
[C---:B------:R-:W-:Y:S01]  /*7880*/  FMUL R5, R38.reuse, R9 ;  /* 0x0000000926057220 */ /* 0x040fe20000400000 */
[C---:B------:R-:W-:Y:S01]  /*7890*/  FFMA R0, R41.reuse, R40, R0 ;  /* 0x0000002829007223 */ /* 0x040fe20000000000 */
[C---:B------:R-:W-:Y:S01]  /*78a0*/  FFMA R2, R41.reuse, R43, R2 ;  /* 0x0000002b29027223 */ /* 0x040fe20000000002 */
        /* <DEDUP_REMOVED lines=10> */
[----:B------:R-:W-:Y:S02]  /*7950*/  HADD2.F32 R70, -RZ, R70.H1_H1 ;  /* 0x30000046ff467230 */ /* 0x000fe40000004100 */
[C---:B------:R-:W-:Y:S01]  /*7960*/  FMUL R28, R38.reuse, R32 ;  /* 0x00000020261c7220 */ /* 0x040fe20000400000 */
[C---:B------:R-:W-:Y:S01]  /*7970*/  FMUL R29, R38.reuse, R33 ;  /* 0x00000021261d7220 */ /* 0x040fe20000400000 */
[C---:B------:R-:W-:Y:S01]  /*7980*/  FMUL R3, R38.reuse, R6 ;  /* 0x0000000626037220 */ /* 0x040fe20000400000 */
[C---:B------:R-:W-:Y:S01]  /*7990*/  FMUL R7, R38.reuse, R7 ;  /* 0x0000000726077220 */ /* 0x040fe20000400000 */
[--C-:B------:R-:W-:Y:S02]  /*79a0*/  HADD2.F32 R47, -RZ, R48.reuse.H0_H0 ;  /* 0x20000030ff2f7230 */ /* 0x100fe40000004100 */
[C---:B------:R-:W-:Y:S01]  /*79b0*/  FMUL R6, R38.reuse, R10 ;  /* 0x0000000a26067220 */ /* 0x040fe20000400000 */
[C---:B------:R-:W-:Y:S01]  /*79c0*/  FFMA R3, R41.reuse, R42, R3 ;  /* 0x0000002a29037223 */ /* 0x040fe20000000003 */
[----:B------:R-:W-:Y:S02]  /*79d0*/  HADD2.F32 R48, -RZ, R48.H1_H1 ;  /* 0x30000030ff307230 */ /* 0x000fe40000004100 */
[C---:B------:R-:W-:Y:S01]  /*79e0*/  FFMA R7, R41.reuse, R44, R7 ;  /* 0x0000002c29077223 */ /* 0x040fe20000000007 */
[C---:B------:R-:W-:Y:S01]  /*79f0*/  FFMA R4, R41.reuse, R45, R4 ;  /* 0x0000002d29047223 */ /* 0x040fe20000000004 */
[C---:B------:R-:W-:Y:S01]  /*7a00*/  FFMA R5, R41.reuse, R46, R5 ;  /* 0x0000002e29057223 */ /* 0x040fe20000000005 */
[----:B------:R-:W-:Y:S01]  /*7a10*/  FFMA R6, R41, R47, R6 ;  /* 0x0000002f29067223 */ /* 0x000fe20000000006 */
[----:B------:R-:W-:Y:S01]  /*7a20*/  FMUL R11, R38, R11 ;  /* 0x0000000b260b7220 */ /* 0x000fe20000400000 */
[----:B------:R-:W-:Y:S01]  /*7a30*/  F2FP.F16.E5M2.UNPACK_B R40, R79.H1 ;  /* 0x0000004fff28723e */ /* 0x000fe200030004ff */
[--C-:B------:R-:W-:Y:S01]  /*7a40*/  HADD2.F32 R51, -RZ, R52.reuse.H0_H0 ;  /* 0x20000034ff337230 */ /* 0x100fe20000004100 */
[----:B-1----:R-:W-:Y:S01]  /*7a50*/  F2FP.SATFINITE.E5M2.F32.PACK_AB_MERGE_C R105, R7, R3, RZ ;  /* 0x000000030769723e */ /* 0x002fe200048060ff */
[C---:B------:R-:W-:Y:S01]  /*7a60*/  FFMA R11, R41.reuse, R48, R11 ;  /* 0x00000030290b7223 */ /* 0x040fe2000000000b */
[C---:B------:R-:W-:Y:S01]  /*7a70*/  FFMA R8, R41.reuse, R49, R8 ;  /* 0x0000003129087223 */ /* 0x040fe20000000008 */
[----:B------:R-:W-:Y:S01]  /*7a80*/  FFMA R9, R41, R50, R9 ;  /* 0x0000003229097223 */ /* 0x000fe20000000009 */
[----:B------:R-:W-:Y:S01]  /*7a90*/  F2FP.SATFINITE.E5M2.F32.PACK_AB_MERGE_C R104, R2, R0, R105 ;  /* 0x000000000268723e */ /* 0x000fe20004806069 */
[----:B------:R-:W-:Y:S01]  /*7aa0*/  HADD2.F32 R52, -RZ, R52.H1_H1 ;  /* 0x30000034ff347230 */ /* 0x000fe20000004100 */
[----:B------:R-:W-:Y:S01]  /*7ab0*/  F2FP.SATFINITE.E5M2.F32.PACK_AB_MERGE_C R106, R11, R6, RZ ;  /* 0x000000060b6a723e */ /* 0x000fe200048060ff */
[C---:B------:R-:W-:Y:S01]  /*7ac0*/  FMUL R10, R38.reuse, R14 ;  /* 0x0000000e260a7220 */ /* 0x040fe20000400000 */
[C---:B------:R-:W-:Y:S01]  /*7ad0*/  FMUL R15, R38.reuse, R15 ;  /* 0x0000000f260f7220 */ /* 0x040fe20000400000 */
[--C-:B------:R-:W-:Y:S01]  /*7ae0*/  HADD2.F32 R55, -RZ, R56.reuse.H0_H0 ;  /* 0x20000038ff377230 */ /* 0x100fe20000004100 */
[----:B------:R-:W-:Y:S01]  /*7af0*/  F2FP.SATFINITE.E5M2.F32.PACK_AB_MERGE_C R105, R5, R4, R106 ;  /* 0x000000040569723e */ /* 0x000fe2000480606a */
[C---:B------:R-:W-:Y:S01]  /*7b00*/  FFMA R10, R41.reuse, R51, R10 ;  /* 0x00000033290a7223 */ /* 0x040fe2000000000a */
[C---:B------:R-:W-:Y:S01]  /*7b10*/  FFMA R15, R41.reuse, R52, R15 ;  /* 0x00000034290f7223 */ /* 0x040fe2000000000f */
[C---:B------:R-:W-:Y:S01]  /*7b20*/  FFMA R12, R41.reuse, R53, R12 ;  /* 0x00000035290c7223 */ /* 0x040fe2000000000c */
[C---:B------:R-:W-:Y:S01]  /*7b30*/  FFMA R13, R41.reuse, R54, R13 ;  /* 0x00000036290d7223 */ /* 0x040fe2000000000d */
[----:B------:R-:W-:Y:S02]  /*7b40*/  HADD2.F32 R56, -RZ, R56.H1_H1 ;  /* 0x30000038ff387230 */ /* 0x000fe40000004100 */
[C---:B------:R-:W-:Y:S01]  /*7b50*/  FMUL R14, R38.reuse, R18 ;  /* 0x00000012260e7220 */ /* 0x040fe20000400000 */
[C---:B------:R-:W-:Y:S01]  /*7b60*/  FMUL R19, R38.reuse, R19 ;  /* 0x0000001326137220 */ /* 0x040fe20000400000 */
[--C-:B------:R-:W-:Y:S02]  /*7b70*/  HADD2.F32 R59, -RZ, R60.reuse.H0_H0 ;  /* 0x2000003cff3b7230 */ /* 0x100fe40000004100 */
[C---:B------:R-:W-:Y:S01]  /*7b80*/  FMUL R18, R38.reuse, R22 ;  /* 0x0000001626127220 */ /* 0x040fe20000400000 */
[C---:B------:R-:W-:Y:S01]  /*7b90*/  FFMA R14, R41.reuse, R55, R14 ;  /* 0x00000037290e7223 */ /* 0x040fe2000000000e */
[----:B------:R-:W-:Y:S02]  /*7ba0*/  HADD2.F32 R60, -RZ, R60.H1_H1 ;  /* 0x3000003cff3c7230 */ /* 0x000fe40000004100 */
        /* <DEDUP_REMOVED lines=8> */
[C---:B------:R-:W-:Y:S01]  /*7c30*/  FFMA R23, R41.reuse, R60, R23 ;  /* 0x0000003c29177223 */ /* 0x040fe20000000017 */
[C---:B------:R-:W-:Y:S01]  /*7c40*/  FMUL R27, R38.reuse, R27 ;  /* 0x0000001b261b7220 */ /* 0x040fe20000400000 */
[C---:B------:R-:W-:Y:S01]  /*7c50*/  FFMA R20, R41.reuse, R61, R20 ;  /* 0x0000003d29147223 */ /* 0x040fe20000000014 */
[C---:B------:R-:W-:Y:S01]  /*7c60*/  FFMA R21, R41.reuse, R62, R21 ;  /* 0x0000003e29157223 */ /* 0x040fe20000000015 */
[--C-:B------:R-:W-:Y:S02]  /*7c70*/  HADD2.F32 R67, -RZ, R68.reuse.H0_H0 ;  /* 0x20000044ff437230 */ /* 0x100fe40000004100 */
[----:B------:R-:W-:Y:S01]  /*7c80*/  FFMA R22, R41, R63, R22 ;  /* 0x0000003f29167223 */ /* 0x000fe20000000016 */
[----:B------:R-:W-:Y:S02]  /*7c90*/  HADD2.F32 R68, -RZ, R68.H1_H1 ;  /* 0x30000044ff447230 */ /* 0x000fe40000004100 */
[C---:B------:R-:W-:Y:S01]  /*7ca0*/  FMUL R26, R38.reuse, R30 ;  /* 0x0000001e261a7220 */ /* 0x040fe20000400000 */
[----:B------:R-:W-:Y:S01]  /*7cb0*/  F2FP.SATFINITE.E5M2.F32.PACK_AB_MERGE_C R107, R15, R10, RZ ;  /* 0x0000000a0f6b723e */ /* 0x000fe200048060ff */
        /* <DEDUP_REMOVED lines=8> */
[----:B------:R-:W-:Y:S01]  /*7d40*/  F2FP.SATFINITE.E5M2.F32.PACK_AB_MERGE_C R106, R9, R8, R107 ;  /* 0x00000008096a723e */ /* 0x000fe2000480606b */
[----:B------:R-:W-:Y:S01]  /*7d50*/  FFMA R31, R41, R68, R31 ;  /* 0x00000044291f7223 */ /* 0x000fe2000000001f */
[----:B------:R-:W-:Y:S01]  /*7d60*/  FMUL R35, R38, R35 ;  /* 0x0000002326237220 */ /* 0x000fe20000400000 */
[----:B------:R-:W-:Y:S01]  /*7d70*/  F2FP.SATFINITE.E5M2.F32.PACK_AB_MERGE_C R107, R19, R14, RZ ;  /* 0x0000000e136b723e */ /* 0x000fe200048060ff */
[C---:B------:R-:W-:Y:S01]  /*7d80*/  FFMA R28, R41.reuse, R69, R28 ;  /* 0x00000045291c7223 */ /* 0x040fe2000000001c */
[C---:B------:R-:W-:Y:S01]  /*7d90*/  FFMA R29, R41.reuse, R70, R29 ;  /* 0x00000046291d7223 */ /* 0x040fe2000000001d */
[C---:B------:R-:W-:Y:S01]  /*7da0*/  FFMA R30, R41.reuse, R43, R30 ;  /* 0x0000002b291e7223 */ /* 0x040fe2000000001e */
[----:B------:R-:W-:Y:S01]  /*7db0*/  FFMA R35, R41, R40, R35 ;  /* 0x0000002829237223 */ /* 0x000fe20000000023 */
        /* <DEDUP_REMOVED lines=21> */
[----:B------:R-:W-:Y:S02]  /*7f10*/  UIADD3 UR4, UP0, UPT, UR62, 0x680, URZ ;  /* 0x000006803e047890 */ /* 0x000fe4000ff1e0ff */
[----:B------:R-:W-:Y:S02]  /*7f20*/  UIADD3 UR9, UPT, UPT, UR49, 0x40, URZ ;  /* 0x0000004031097890 */ /* 0x000fe4000fffe0ff */
[----:B------:R-:W-:Y:S02]  /*7f30*/  UIADD3 UR8, UPT, UPT, UR44, 0x5200, URZ ;  /* 0x000052002c087890 */ /* 0x000fe4000fffe0ff */
[----:B------:R-:W-:Y:S01]  /*7f40*/  UIADD3.X UR5, UPT, UPT, URZ, UR63, URZ, UP0, !UPT ;  /* 0x0000003fff057290 */ /* 0x000fe200087fe4ff */
[----:B------:R-:W-:Y:S01]  /*7f50*/  UMOV UR10, UR50 ;  /* 0x00000032000a7c82 */ /* 0x000fe20008000000 */
[----:B------:R-:W-:Y:S07]  /*7f60*/  UMOV UR11, UR36 ;  /* 0x00000024000b7c82 */ /* 0x000fee0008000000 */
[----:B------:R2:W-:Y:S01]  /*7f70*/  UTMASTG.3D [UR8], [UR4] ;  /* 0x00000008040073b5 */ /* 0x0005e20008010000 */
[----:B------:R0:W-:Y:S01]  /*7f80*/  UTMACMDFLUSH ;  /* 0x00000000000079b7 */ /* 0x0001e20000000000 */
[----:B--2---:R-:W-:Y:S04]  /*7f90*/  DEPBAR.LE SB0, 0x1 ;  /* 0x000080400000791a */ /* 0x004fe80000000000 */
.L_x_121:
[----:B------:R-:W-:Y:S05]  /*7fa0*/  BSYNC.RECONVERGENT B0 ;  /* 0x0000000000007941 */ /* 0x000fea0003800200 */
.L_x_120:
        /* <DEDUP_REMOVED lines=16> */
.L_x_125:
[----:B------:R-:W-:Y:S05]  /*80b0*/  BSYNC B0 ;  /* 0x0000000000007941 */ /* 0x000fea0003800000 */
.L_x_124:
        /* <DEDUP_REMOVED lines=17> */
.L_x_123:
[----:B------:R-:W-:Y:S05]  /*81d0*/  BSYNC B1 ;  /* 0x0000000000017941 */ /* 0x000fea0003800000 */
.L_x_122:
        /* <DEDUP_REMOVED lines=21> */
.L_x_127:
        /* <DEDUP_REMOVED lines=18> */
[----:B------:R-:W-:Y:S01]  /*8450*/  ISETP.NE.AND P6, PT, R102, RZ, PT ;  /* 0x000000ff6600720c */ /* 0x000fe20003fc5270 */
[--C-:B------:R-:W-:Y:S01]  /*8460*/  HADD2.F32 R49, -RZ, R50.reuse.H0_H0 ;  /* 0x20000032ff317230 */ /* 0x100fe20000004100 */
[----:B----4-:R-:W-:Y:S01]  /*8470*/  F2FP.F16.E5M2.UNPACK_B R58, R76 ;  /* 0x0000004cff3a723e */ /* 0x010fe200020004ff */
[----:B------:R-:W-:Y:S01]  /*8480*/  HADD2.F32 R50, -RZ, R50.H1_H1 ;  /* 0x30000032ff327230 */ /* 0x000fe20000004100 */
[----:B------:R-:W-:Y:S01]  /*8490*/  F2FP.F16.E5M2.UNPACK_B R62, R77 ;  /* 0x0000004dff3e723e */ /* 0x000fe200020004ff */
[--C-:B------:R-:W-:Y:S01]  /*84a0*/  HADD2.F32 R53, -RZ, R54.reuse.H0_H0 ;  /* 0x20000036ff357230 */ /* 0x100fe20000004100 */
[----:B------:R-:W-:Y:S01]  /*84b0*/  F2FP.F16.E5M2.UNPACK_B R66, R78 ;  /* 0x0000004eff42723e */ /* 0x000fe200020004ff */
[----:B------:R-:W-:Y:S01]  /*84c0*/  HADD2.F32 R54, -RZ, R54.H1_H1 ;  /* 0x30000036ff367230 */ /* 0x000fe20000004100 */
[----:B------:R-:W-:Y:S01]  /*84d0*/  F2FP.F16.E5M2.UNPACK_B R70, R79 ;  /* 0x0000004fff46723e */ /* 0x000fe200020004ff */
[--C-:B------:R-:W-:Y:S01]  /*84e0*/  HADD2.F32 R57, -RZ, R58.reuse.H0_H0 ;  /* 0x2000003aff397230 */ /* 0x100fe20000004100 */
[----:B------:R-:W-:Y:S01]  /*84f0*/  F2FP.F16.E5M2.UNPACK_B R56, R75.H1 ;  /* 0x0000004bff38723e */ /* 0x000fe200030004ff */
[----:B------:R-:W-:Y:S01]  /*8500*/  HADD2.F32 R58, -RZ, R58.H1_H1 ;  /* 0x3000003aff3a7230 */ /* 0x000fe20000004100 */
[----:B------:R-:W-:Y:S01]  /*8510*/  F2FP.F16.E5M2.UNPACK_B R60, R76.H1 ;  /* 0x0000004cff3c723e */ /* 0x000fe200030004ff */
[--C-:B------:R-:W-:Y:S01]  /*8520*/  HADD2.F32 R61, -RZ, R62.reuse.H0_H0 ;  /* 0x2000003eff3d7230 */ /* 0x100fe20000004100 */
[----:B------:R-:W-:Y:S01]  /*8530*/  F2FP.F16.E5M2.UNPACK_B R64, R77.H1 ;  /* 0x0000004dff40723e */ /* 0x000fe200030004ff */
[----:B------:R-:W-:Y:S01]  /*8540*/  HADD2.F32 R62, -RZ, R62.H1_H1 ;  /* 0x3000003eff3e7230 */ /* 0x000fe20000004100 */
[----:B------:R-:W-:Y:S01]  /*8550*/  F2FP.F16.E5M2.UNPACK_B R68, R78.H1 ;  /* 0x0000004eff44723e */ /* 0x000fe200030004ff */
        /* <DEDUP_REMOVED lines=112> */
[----:B------:R-:W-:Y:S02]  /*8c60*/  UIADD3 UR4, UPT, UPT, UR44, 0x4200, URZ ;  /* 0x000042002c047890 */ /* 0x000fe4000fffe0ff */
[----:B------:R-:W-:Y:S01]  /*8c70*/  UIADD3 UR9, UPT, UPT, UR49, 0x80, URZ ;  /* 0x0000008031097890 */ /* 0x000fe2000fffe0ff */
[----:B------:R-:W-:Y:S01]  /*8c80*/  UMOV UR10, UR50 ;  /* 0x00000032000a7c82 */ /* 0x000fe20008000000 */
[----:B------:R-:W-:Y:S02]  /*8c90*/  UMOV UR11, UR36 ;  /* 0x00000024000b7c82 */ /* 0x000fe40008000000 */
        /* <DEDUP_REMOVED lines=8> */
.L_x_129:
[----:B------:R-:W-:Y:S05]  /*8d20*/  BSYNC.RECONVERGENT B0 ;  /* 0x0000000000007941 */ /* 0x000fea0003800200 */
.L_x_128:
        /* <DEDUP_REMOVED lines=16> */
.L_x_133:
[----:B------:R-:W-:Y:S05]  /*8e30*/  BSYNC B0 ;  /* 0x0000000000007941 */ /* 0x000fea0003800000 */
.L_x_132:
        /* <DEDUP_REMOVED lines=17> */
.L_x_131:
[----:B------:R-:W-:Y:S05]  /*8f50*/  BSYNC B1 ;  /* 0x0000000000017941 */ /* 0x000fea0003800000 */
.L_x_130:
        /* <DEDUP_REMOVED lines=21> */
.L_x_135:
[----:B------:R-:W-:Y:S01]  /*90b0*/  ISETP.NE.AND P0, PT, R97, RZ, PT ;  /* 0x000000ff6100720c */ /* 0x000fe20003f05270 */
[----:B------:R-:W-:Y:S05]  /*90c0*/  WARPSYNC.ALL ;  /* 0x0000000000007948 */ /* 0x000fea0003800000 */
[----:B------:R-:W-:Y:S01]  /*90d0*/  R2UR UR4, R39 ;  /* 0x00000000270472ca */ /* 0x000fe200000e0000 */
[----:B------:R-:W2:Y:S01]  /*90e0*/  S2UR UR6, SR_CgaCtaId ;  /* 0x00000000000679c3 */ /* 0x000ea20000008800 */
[-C--:B------:R-:W-:Y:S01]  /*90f0*/  F2FP.F16.E5M2.UNPACK_B R42, R72.reuse ;  /* 0x00000048ff2a723e */ /* 0x080fe200020004ff */
[----:B------:R-:W-:Y:S01]  /*9100*/  BSSY.RECONVERGENT B0, `(.L_x_136) ;  /* 0x000009b000007945 */ /* 0x000fe20003800200 */
[----:B------:R-:W-:Y:S02]  /*9110*/  F2FP.F16.E5M2.UNPACK_B R72, R72.H1 ;  /* 0x00000048ff48723e */ /* 0x000fe400030004ff */
[-C--:B------:R-:W-:Y:S01]  /*9120*/  F2FP.F16.E5M2.UNPACK_B R46, R73.reuse ;  /* 0x00000049ff2e723e */ /* 0x080fe200020004ff */
[--C-:B------:R-:W-:Y:S01]  /*9130*/  HADD2.F32 R40, -RZ, R42.reuse.H0_H0 ;  /* 0x2000002aff287230 */ /* 0x100fe20000004100 */
[----:B------:R-:W-:Y:S01]  /*9140*/  F2FP.F16.E5M2.UNPACK_B R73, R73.H1 ;  /* 0x00000049ff49723e */ /* 0x000fe200030004ff */
[----:B------:R-:W-:Y:S01]  /*9150*/  HADD2.F32 R42, -RZ, R42.H1_H1 ;  /* 0x3000002aff2a7230 */ /* 0x000fe20000004100 */
[-C--:B------:R-:W-:Y:S01]  /*9160*/  F2FP.F16.E5M2.UNPACK_B R50, R74.reuse ;  /* 0x0000004aff32723e */ /* 0x080fe200020004ff */
[----:B------:R-:W-:Y:S01]  /*9170*/  HADD2.F32 R43, -RZ, R72.H0_H0 ;  /* 0x20000048ff2b7230 */ /* 0x000fe20000004100 */
[----:B------:R-:W-:Y:S01]  /*9180*/  F2FP.F16.E5M2.UNPACK_B R74, R74.H1 ;  /* 0x0000004aff4a723e */ /* 0x000fe200030004ff */
[----:B------:R-:W-:Y:S01]  /*9190*/  LDTM.16dp32bit_t0_t15.x32 R4, tmem[UR4+0xc0] ;  /* 0x0000c004000479ee */ /* 0x000fe20008a80000 */
[----:B------:R-:W3:Y:S01]  /*91a0*/  LDTM.16dp32bit_t16_t31.x32 R4, tmem[UR4+0xe0] ;  /* 0x0000e004000479ee */ /* 0x000ee20008aa0000 */
[----:B------:R-:W-:Y:S01]  /*91b0*/  NOP ;  /* 0x0000000000007918 */ /* 0x000fe20000000000 */
[--C-:B------:R-:W-:Y:S01]  /*91c0*/  HADD2.F32 R45, -RZ, R46.reuse.H0_H0 ;  /* 0x2000002eff2d7230 */ /* 0x100fe20000004100 */
[----:B------:R-:W-:Y:S01]  /*91d0*/  R2UR UR5, R71 ;  /* 0x00000000470572ca */ /* 0x000fe200000e0000 */
[----:B------:R-:W-:Y:S01]  /*91e0*/  HADD2.F32 R46, -RZ, R46.H1_H1 ;  /* 0x3000002eff2e7230 */ /* 0x000fe20000004100 */
[----:B------:R-:W-:Y:S01]  /*91f0*/  F2FP.F16.E5M2.UNPACK_B R54, R75 ;  /* 0x0000004bff36723e */ /* 0x000fe200020004ff */
        /* <DEDUP_REMOVED lines=10> */
[----:B------:R-:W-:Y:S01]  /*92a0*/  UIADD3 UR4, UPT, UPT, UR5, 0x130, URZ ;  /* 0x0000013005047890 */ /* 0x000fe2000fffe0ff */
[----:B------:R-:W-:Y:S01]  /*92b0*/  HADD2.F32 R59, -RZ, R58.H1_H1 ;  /* 0x3000003aff3b7230 */ /* 0x000fe20000004100 */
[----:B------:R-:W-:Y:S01]  /*92c0*/  F2FP.F16.E5M2.UNPACK_B R76, R76.H1 ;  /* 0x0000004cff4c723e */ /* 0x000fe200030004ff */
[--C-:B------:R-:W-:Y:S01]  /*92d0*/  HADD2.F32 R60, -RZ, R62.reuse.H0_H0 ;  /* 0x2000003eff3c7230 */ /* 0x100fe20000004100 */
[----:B------:R-:W-:Y:S01]  /*92e0*/  F2FP.F16.E5M2.UNPACK_B R77, R77.H1 ;  /* 0x0000004dff4d723e */ /* 0x000fe200030004ff */
[----:B------:R-:W-:Y:S01]  /*92f0*/  HADD2.F32 R63, -RZ, R62.H1_H1 ;  /* 0x3000003eff3f7230 */ /* 0x000fe20000004100 */
[----:B------:R-:W-:Y:S01]  /*9300*/  F2FP.F16.E5M2.UNPACK_B R78, R78.H1 ;  /* 0x0000004eff4e723e */ /* 0x000fe200030004ff */
[--C-:B------:R-:W-:Y:S01]  /*9310*/  HADD2.F32 R64, -RZ, R66.reuse.H0_H0 ;  /* 0x20000042ff407230 */ /* 0x100fe20000004100 */
[----:B--2---:R-:W-:Y:S01]  /*9320*/  UPRMT UR4, UR6, 0x654, UR4 ;  /* 0x0000065406047896 */ /* 0x004fe20008000004 */
        /* <DEDUP_REMOVED lines=8> */
[----:B------:R-:W-:Y:S01]  /*93b0*/  SYNCS.ARRIVE.TRANS64.RED.A1T0 RZ, [UR4], RZ ;  /* 0x000000ffffff79a7 */ /* 0x000fe20008100404 */
[C---:B------:R-:W-:Y:S01]  /*93c0*/  FMUL R16, R38.reuse, R16 ;  /* 0x0000001026107220 */ /* 0x040fe20000400000 */
[C---:B------:R-:W-:Y:S01]  /*93d0*/  FMUL R17, R38.reuse, R17 ;  /* 0x0000001126117220 */ /* 0x040fe20000400000 */
[C---:B------:R-:W-:Y:S01]  /*93e0*/  FMUL R0, R38.reuse, R20 ;  /* 0x0000001426007220 */ /* 0x040fe20000400000 */
[C---:B------:R-:W-:Y:S01]  /*93f0*/  FMUL R2, R38.reuse, R21 ;  /* 0x0000001526027220 */ /* 0x040fe20000400000 */
[C---:B------:R-:W-:Y:S01]  /*9400*/  FMUL R20, R38.reuse, R25 ;  /* 0x0000001926147220 */ /* 0x040fe20000400000 */
[----:B------:R-:W-:Y:S02]  /*9410*/  HADD2.F32 R67, -RZ, R66.H1_H1 ;  /* 0x30000042ff437230 */ /* 0x000fe40000004100 */
[C---:B------:R-:W-:Y:S01]  /*9420*/  FMUL R6, R38.reuse, R6 ;  /* 0x0000000626067220 */ /* 0x040fe20000400000 */
[----:B------:R-:W-:Y:S02]  /*9430*/  HADD2.F32 R44, -RZ, R72.H1_H1 ;  /* 0x30000048ff2c7230 */ /* 0x000fe40000004100 */
[C---:B------:R-:W-:Y:S01]  /*9440*/  FMUL R7, R38.reuse, R7 ;  /* 0x0000000726077220 */ /* 0x040fe20000400000 */
[--C-:B------:R-:W-:Y:S02]  /*9450*/  HADD2.F32 R47, -RZ, R73.reuse.H0_H0 ;  /* 0x20000049ff2f7230 */ /* 0x100fe40000004100 */
[C---:B------:R-:W-:Y:S01]  /*9460*/  FFMA R6, R41.reuse, R43, R6 ;  /* 0x0000002b29067223 */ /* 0x040fe20000000006 */
[--C-:B------:R-:W-:Y:S02]  /*9470*/  HADD2.F32 R40, -RZ, R68.reuse.H0_H0 ;  /* 0x20000044ff287230 */ /* 0x100fe40000004100 */
[C---:B------:R-:W-:Y:S01]  /*9480*/  FFMA R7, R41.reuse, R44, R7 ;  /* 0x0000002c29077223 */ /* 0x040fe20000000007 */
[C---:B------:R-:W-:Y:S01]  /*9490*/  FFMA R8, R41.reuse, R45, R8 ;  /* 0x0000002d29087223 */ /* 0x040fe20000000008 */
[----:B------:R-:W-:Y:S01]  /*94a0*/  FFMA R9, R41, R46, R9 ;  /* 0x0000002e29097223 */ /* 0x000fe20000000009 */
[----:B------:R-:W-:Y:S02]  /*94b0*/  HADD2.F32 R43, -RZ, R68.H1_H1 ;  /* 0x30000044ff2b7230 */ /* 0x000fe40000004100 */
[C---:B------:R-:W-:Y:S01]  /*94c0*/  FMUL R10, R38.reuse, R10 ;  /* 0x0000000a260a7220 */ /* 0x040fe20000400000 */
[----:B------:R-:W-:Y:S01]  /*94d0*/  HADD2.F32 R48, -RZ, R73.H1_H1 ;  /* 0x30000049ff307230 */ /* 0x000fe20000004100 */
[----:B------:R-:W-:Y:S01]  /*94e0*/  F2FP.SATFINITE.E5M2.F32.PACK_AB_MERGE_C R100, R7, R6, RZ ;  /* 0x000000060764723e */ /* 0x000fe200048060ff */
[C---:B------:R-:W-:Y:S01]  /*94f0*/  FMUL R7, R38.reuse, R24 ;  /* 0x0000001826077220 */ /* 0x040fe20000400000 */
[----:B------:R-:W-:Y:S01]  /*9500*/  FFMA R10, R41, R47, R10 ;  /* 0x0000002f290a7223 */ /* 0x000fe2000000000a */
[C---:B------:R-:W-:Y:S01]  /*9510*/  FMUL R24, R38.reuse, R29 ;  /* 0x0000001d26187220 */ /* 0x040fe20000400000 */
[----:B------:R-:W-:Y:S01]  /*9520*/  F2FP.SATFINITE.E5M2.F32.PACK_AB_MERGE_C R100, R5, R4, R100 ;  /* 0x000000040564723e */ /* 0x000fe20004806064 */
[C---:B------:R-:W-:Y:S01]  /*9530*/  FMUL R11, R38.reuse, R11 ;  /* 0x0000000b260b7220 */ /* 0x040fe20000400000 */
[--C-:B------:R-:W-:Y:S02]  /*9540*/  HADD2.F32 R51, -RZ, R74.reuse.H0_H0 ;  /* 0x2000004aff337230 */ /* 0x100fe40000004100 */
[C---:B------:R-:W-:Y:S01]  /*9550*/  FMUL R14, R38.reuse, R14 ;  /* 0x0000000e260e7220 */ /* 0x040fe20000400000 */
[----:B------:R-:W-:Y:S02]  /*9560*/  HADD2.F32 R52, -RZ, R74.H1_H1 ;  /* 0x3000004aff347230 */ /* 0x000fe40000004100 */
[C---:B------:R-:W-:Y:S01]  /*9570*/  FFMA R11, R41.reuse, R48, R11 ;  /* 0x00000030290b7223 */ /* 0x040fe2000000000b */
[C---:B------:R-:W-:Y:S01]  /*9580*/  FFMA R12, R41.reuse, R49, R12 ;  /* 0x00000031290c7223 */ /* 0x040fe2000000000c */
[C---:B------:R-:W-:Y:S01]  /*9590*/  FFMA R13, R41.reuse, R50, R13 ;  /* 0x00000032290d7223 */ /* 0x040fe2000000000d */
[----:B------:R-:W-:Y:S01]  /*95a0*/  FFMA R14, R41, R51, R14 ;  /* 0x00000033290e7223 */ /* 0x000fe2000000000e */
[C---:B------:R-:W-:Y:S01]  /*95b0*/  FMUL R15, R38.reuse, R15 ;  /* 0x0000000f260f7220 */ /* 0x040fe20000400000 */
[--C-:B------:R-:W-:Y:S01]  /*95c0*/  HADD2.F32 R55, -RZ, R75.reuse.H0_H0 ;  /* 0x2000004bff377230 */ /* 0x100fe20000004100 */
[----:B------:R-:W-:Y:S01]  /*95d0*/  F2FP.SATFINITE.E5M2.F32.PACK_AB_MERGE_C R101, R11, R10, RZ ;  /* 0x0000000a0b65723e */ /* 0x000fe200048060ff */
[----:B------:R-:W-:Y:S02]  /*95e0*/  HADD2.F32 R56, -RZ, R75.H1_H1 ;  /* 0x3000004bff387230 */ /* 0x000fe40000004100 */
[C---:B------:R-:W-:Y:S01]  /*95f0*/  FFMA R15, R41.reuse, R52, R15 ;  /* 0x00000034290f7223 */ /* 0x040fe2000000000f */
[----:B------:R-:W-:Y:S01]  /*9600*/  FFMA R16, R41, R53, R16 ;  /* 0x0000003529107223 */ /* 0x000fe20000000010 */
[----:B------:R-:W-:Y:S01]  /*9610*/  F2FP.SATFINITE.E5M2.F32.PACK_AB_MERGE_C R101, R9, R8, R101 ;  /* 0x000000080965723e */ /* 0x000fe20004806065 */
[----:B------:R-:W-:Y:S01]  /*9620*/  FFMA R17, R41, R54, R17 ;  /* 0x0000003629117223 */ /* 0x000fe20000000011 */
[C---:B------:R-:W-:Y:S01]  /*9630*/  FMUL R18, R38.reuse, R18 ;  /* 0x0000001226127220 */ /* 0x040fe20000400000 */
[----:B------:R-:W-:Y:S01]  /*9640*/  F2FP.SATFINITE.E5M2.F32.PACK_AB_MERGE_C R102, R15, R14, RZ ;  /* 0x0000000e0f66723e */ /* 0x000fe200048060ff */
[C---:B------:R-:W-:Y:S01]  /*9650*/  FMUL R19, R38.reuse, R19 ;  /* 0x0000001326137220 */ /* 0x040fe20000400000 */
[--C-:B------:R-:W-:Y:S02]  /*9660*/  HADD2.F32 R58, -RZ, R76.reuse.H0_H0 ;  /* 0x2000004cff3a7230 */ /* 0x100fe40000004100 */
[----:B------:R-:W-:Y:S01]  /*9670*/  FFMA R18, R41, R55, R18 ;  /* 0x0000003729127223 */ /* 0x000fe20000000012 */
[----:B------:R-:W-:Y:S01]  /*9680*/  F2FP.SATFINITE.E5M2.F32.PACK_AB_MERGE_C R102, R13, R12, R102 ;  /* 0x0000000c0d66723e */ /* 0x000fe20004806066 */
[C---:B------:R-:W-:Y:S01]  /*9690*/  FFMA R19, R41.reuse, R56, R19 ;  /* 0x0000003829137223 */ /* 0x040fe20000000013 */
[----:B------:R-:W-:Y:S02]  /*96a0*/  HADD2.F32 R61, -RZ, R76.H1_H1 ;  /* 0x3000004cff3d7230 */ /* 0x000fe40000004100 */
[C---:B------:R-:W-:Y:S01]  /*96b0*/  FMUL R3, R38.reuse, R22 ;  /* 0x0000001626037220 */ /* 0x040fe20000400000 */
        /* <DEDUP_REMOVED lines=10> */
[C---:B------:R-:W-:Y:S01]  /*9760*/  FMUL R23, R38.reuse, R28 ;  /* 0x0000001c26177220 */ /* 0x040fe20000400000 */
[----:B------:R-:W-:Y:S01]  /*9770*/  F2FP.F16.E5M2.UNPACK_B R79, R79.H1 ;  /* 0x0000004fff4f723e */ /* 0x000fe200030004ff */
        /* <DEDUP_REMOVED lines=9> */
[C---:B------:R-:W-:Y:S01]  /*9810*/  FFMA R24, R41.reuse, R67, R24 ;  /* 0x0000004329187223 */ /* 0x040fe20000000018 */
[C---:B------:R-:W-:Y:S01]  /*9820*/  FMUL R28, R38.reuse, R33 ;  /* 0x00000021261c7220 */ /* 0x040fe20000400000 */
[--C-:B------:R-:W-:Y:S02]  /*9830*/  HADD2.F32 R42, -RZ, R79.reuse.H0_H0 ;  /* 0x2000004fff2a7230 */ /* 0x100fe40000004100 */
[C---:B------:R-:W-:Y:S01]  /*9840*/  FFMA R25, R41.reuse, R66, R25 ;  /* 0x0000004229197223 */ /* 0x040fe20000000019 */
[----:B------:R-:W-:Y:S02]  /*9850*/  HADD2.F32 R71, -RZ, R79.H1_H1 ;  /* 0x3000004fff477230 */ /* 0x000fe40000004100 */
[C---:B------:R-:W-:Y:S01]  /*9860*/  FMUL R29, R38.reuse, R34 ;  /* 0x00000022261d7220 */ /* 0x040fe20000400000 */
        /* <DEDUP_REMOVED lines=9> */
[----:B-1----:R-:W-:Y:S01]  /*9900*/  F2FP.SATFINITE.E5M2.F32.PACK_AB_MERGE_C R105, R22, R21, RZ ;  /* 0x000000151669723e */ /* 0x002fe200048060ff */
[----:B------:R1:W-:Y:S01]  /*9910*/  STS.128 [R84+UR44+0x5200], R100 ;  /* 0x0052006454007988 */ /* 0x0003e20008000c2c */
[----:B------:R-:W-:Y:S02]  /*9920*/  F2FP.SATFINITE.E5M2.F32.PACK_AB_MERGE_C R64, R26, R25, RZ ;  /* 0x000000191a40723e */ /* 0x000fe400048060ff */
[----:B------:R-:W-:Y:S02]  /*9930*/  F2FP.SATFINITE.E5M2.F32.PACK_AB_MERGE_C R67, R30, R29, RZ ;  /* 0x0000001d1e43723e */ /* 0x000fe400048060ff */
[----:B------:R-:W-:Y:S02]  /*9940*/  F2FP.SATFINITE.E5M2.F32.PACK_AB_MERGE_C R104, R2, R0, R3 ;  /* 0x000000000268723e */ /* 0x000fe40004806003 */
[----:B------:R-:W-:Y:S02]  /*9950*/  F2FP.SATFINITE.E5M2.F32.PACK_AB_MERGE_C R105, R20, R7, R105 ;  /* 0x000000071469723e */ /* 0x000fe40004806069 */
[----:B------:R-:W-:Y:S02]  /*9960*/  F2FP.SATFINITE.E5M2.F32.PACK_AB_MERGE_C R106, R24, R23, R64 ;  /* 0x00000017186a723e */ /* 0x000fe40004806040 */
[----:B------:R-:W-:Y:S02]  /*9970*/  F2FP.SATFINITE.E5M2.F32.PACK_AB_MERGE_C R107, R28, R27, R67 ;  /* 0x0000001b1c6b723e */ /* 0x000fe40004806043 */
[----:B------:R-:W-:Y:S03]  /*9980*/  IADD3 R36, PT, PT, R36, 0x1, RZ ;  /* 0x0000000124247810 */ /* 0x000fe60007ffe0ff */
        /* <DEDUP_REMOVED lines=18> */
.L_x_137:
[----:B------:R-:W-:Y:S05]  /*9ab0*/  BSYNC.RECONVERGENT B0 ;  /* 0x0000000000007941 */ /* 0x000fea0003800200 */
.L_x_136:
[----:B------:R-:W-:Y:S01]  /*9ac0*/  R2UR UR4, R87 ;  /* 0x00000000570472ca */ /* 0x000fe200000e0000 */
[----:B------:R-:W-:Y:S01]  /*9ad0*/  BAR.SYNC.DEFER_BLOCKING 0x1, 0x80 ;  /* 0x0042000000007b1d */ /* 0x000fe20000010000 */
[C---:B------:R-:W-:Y:S01]  /*9ae0*/  ISETP.NE.AND P0, PT, R89.reuse, 0x2, PT ;  /* 0x000000025900780c */ /* 0x040fe20003f05270 */
[----:B------:R-:W-:Y:S01]  /*9af0*/  UISETP.NE.AND UP0, UPT, UR45, URZ, UPT ;  /* 0x000000ff2d00728c */ /* 0x000fe2000bf05270 */
[----:B------:R-:W-:Y:S01]  /*9b00*/  ISETP.NE.AND P1, PT, R36, 0x4, PT ;  /* 0x000000042400780c */ /* 0x000fe20003f25270 */
[----:B------:R-:W-:Y:S01]  /*9b10*/  UIADD3 UR20, UPT, UPT, UR37, UR59, URZ ;  /* 0x0000003b25147290 */ /* 0x000fe2000fffe0ff */
[----:B------:R-:W-:Y:S02]  /*9b20*/  SEL R5, RZ, 0x1, P0 ;  /* 0x00000001ff057807 */ /* 0x000fe40000000000 */
[----:B------:R-:W-:Y:S02]  /*9b30*/  SEL R3, RZ, 0x1, P1 ;  /* 0x00000001ff037807 */ /* 0x000fe40000800000 */
[----:B------:R-:W-:Y:S02]  /*9b40*/  LOP3.LUT R92, R92, R5, RZ, 0x3c, !PT ;  /* 0x000000055c5c7212 */ /* 0x000fe400078e3cff */
[----:B------:R-:W-:Y:S01]  /*9b50*/  LOP3.LUT R94, R94, R3, RZ, 0x3c, !PT ;  /* 0x000000035e5e7212 */ /* 0x000fe200078e3cff */
[----:B------:R-:W-:Y:S01]  /*9b60*/  UIADD3 UR16, UPT, UPT, UR38, UR4, URZ ;  /* 0x0000000426107290 */ /* 0x000fe2000fffe0ff */
[----:B------:R-:W-:Y:S02]  /*9b70*/  SEL R89, R89, RZ, P0 ;  /* 0x000000ff59597207 */ /* 0x000fe40000000000 */
[----:B------:R-:W-:Y:S01]  /*9b80*/  SEL R36, R36, RZ, P1 ;  /* 0x000000ff24247207 */ /* 0x000fe20000800000 */
[----:B------:R-:W-:Y:S01]  /*9b90*/  UMOV UR36, UR58 ;  /* 0x0000003a00247c82 */ /* 0x000fe20008000000 */
[----:B------:R-:W-:Y:S07]  /*9ba0*/  BRA.U UP0, `(.L_x_138) ;  /* 0xffffffb900e07547 */ /* 0x000fee000b83ffff */
[----:B------:R-:W-:Y:S05]  /*9bb0*/  EXIT ;  /* 0x000000000000794d */ /* 0x000fea0003800000 */
.L_x_25:
[----:B--2---:R2:W3:Y:S02]  /*9bc0*/  SYNCS.PHASECHK.TRANS64.TRYWAIT P0, [R0+URZ+0x160], R3 ;  /* 0x00016003000075a7 */ /* 0x0044e400080011ff */
[----:B---3--:R-:W-:Y:S05]  /*9bd0*/  @!P0 NANOSLEEP.SYNCS 0x989680 ;  /* 0x009896800000895d */ /* 0x008fea0003900000 */
[----:B------:R-:W3:Y:S02]  /*9be0*/  @!P0 SYNCS.PHASECHK.TRANS64 P0, [R0+URZ+0x160], R3 ;  /* 0x00016003000085a7 */ /* 0x000ee400080010ff */
[----:B---3--:R-:W-:Y:S05]  /*9bf0*/  @!P0 BRA `(.L_x_25) ;  /* 0xfffffffc00f08947 */ /* 0x008fea000383ffff */
[----:B------:R-:W-:Y:S05]  /*9c00*/  BRA `(.L_x_139) ;  /* 0xffffff7c00c07947 */ /* 0x000fea000383ffff */
.L_x_28:
[----:B--2---:R-:W-:-:S07]  /*9c10*/  MOV R0, UR33 ;  /* 0x0000002100007c02 */ /* 0x004fce0008000f00 */
.L_x_140:
[----:B--2---:R2:W3:Y:S02]  /*9c20*/  SYNCS.PHASECHK.TRANS64.TRYWAIT P0, [R0+URZ+0x50], R3 ;  /* 0x00005003000075a7 */ /* 0x0044e400080011ff */
[----:B---3--:R-:W-:Y:S05]  /*9c30*/  @!P0 NANOSLEEP.SYNCS 0x989680 ;  /* 0x009896800000895d */ /* 0x008fea0003900000 */
[----:B------:R-:W3:Y:S02]  /*9c40*/  @!P0 SYNCS.PHASECHK.TRANS64 P0, [R0+URZ+0x50], R3 ;  /* 0x00005003000085a7 */ /* 0x000ee400080010ff */
[----:B---3--:R-:W-:Y:S05]  /*9c50*/  @!P0 BRA `(.L_x_140) ;  /* 0xfffffffc00f08947 */ /* 0x008fea000383ffff */
[----:B------:R-:W-:Y:S05]  /*9c60*/  BRA `(.L_x_27) ;  /* 0xffffff8000007947 */ /* 0x000fea000383ffff */
.L_x_35:
[----:B-1----:R-:W-:-:S07]  /*9c70*/  MOV R0, UR17 ;  /* 0x0000001100007c02 */ /* 0x002fce0008000f00 */
.L_x_141:
[----:B-1----:R1:W2:Y:S02]  /*9c80*/  SYNCS.PHASECHK.TRANS64.TRYWAIT P0, [R0+URZ+0x50], R3 ;  /* 0x00005003000075a7 */ /* 0x0022a400080011ff */
[----:B--2---:R-:W-:Y:S05]  /*9c90*/  @!P0 NANOSLEEP.SYNCS 0x989680 ;  /* 0x009896800000895d */ /* 0x004fea0003900000 */
[----:B------:R-:W2:Y:S02]  /*9ca0*/  @!P0 SYNCS.PHASECHK.TRANS64 P0, [R0+URZ+0x50], R3 ;  /* 0x00005003000085a7 */ /* 0x000ea400080010ff */
[----:B--2---:R-:W-:Y:S05]  /*9cb0*/  @!P0 BRA `(.L_x_141) ;  /* 0xfffffffc00f08947 */ /* 0x004fea000383ffff */
[----:B------:R-:W-:Y:S05]  /*9cc0*/  BRA `(.L_x_34) ;  /* 0xffffff8000bc7947 */ /* 0x000fea000383ffff */
.L_x_40:
[----:B-1----:R1:W2:Y:S02]  /*9cd0*/  SYNCS.PHASECHK.TRANS64.TRYWAIT P0, [R3+URZ+0xf0], R0 ;  /* 0x0000f000030075a7 */ /* 0x0022a400080011ff */
[----:B--2---:R-:W-:Y:S05]  /*9ce0*/  @!P0 NANOSLEEP.SYNCS 0x989680 ;  /* 0x009896800000895d */ /* 0x004fea0003900000 */
[----:B------:R-:W2:Y:S02]  /*9cf0*/  @!P0 SYNCS.PHASECHK.TRANS64 P0, [R3+URZ+0xf0], R0 ;  /* 0x0000f000030085a7 */ /* 0x000ea400080010ff */
[----:B--2---:R-:W-:Y:S05]  /*9d00*/  @!P0 BRA `(.L_x_40) ;  /* 0xfffffffc00f08947 */ /* 0x004fea000383ffff */
[----:B------:R-:W-:Y:S05]  /*9d10*/  BRA `(.L_x_142) ;  /* 0xffffff84005c7947 */ /* 0x000fea000383ffff */
.L_x_44:
[----:B-1----:R-:W-:-:S07]  /*9d20*/  MOV R0, UR4 ;  /* 0x0000000400007c02 */ /* 0x002fce0008000f00 */
.L_x_143:
[----:B-1----:R1:W2:Y:S02]  /*9d30*/  SYNCS.PHASECHK.TRANS64.TRYWAIT P0, [R0+URZ], R3 ;  /* 0x00000003000075a7 */ /* 0x0022a400080011ff */
[----:B--2---:R-:W-:Y:S05]  /*9d40*/  @!P0 NANOSLEEP.SYNCS 0x989680 ;  /* 0x009896800000895d */ /* 0x004fea0003900000 */
[----:B------:R-:W2:Y:S02]  /*9d50*/  @!P0 SYNCS.PHASECHK.TRANS64 P0, [R0+URZ], R3 ;  /* 0x00000003000085a7 */ /* 0x000ea400080010ff */
[----:B--2---:R-:W-:Y:S05]  /*9d60*/  @!P0 BRA `(.L_x_143) ;  /* 0xfffffffc00f08947 */ /* 0x004fea000383ffff */
[----:B------:R-:W-:Y:S05]  /*9d70*/  BRA `(.L_x_144) ;  /* 0xffffff8c00047947 */ /* 0x000fea000383ffff */
.L_x_45:
[----:B------:R-:W-:-:S07]  /*9d80*/  MOV R0, UR5 ;  /* 0x0000000500007c02 */ /* 0x000fce0008000f00 */
.L_x_145:
[----:B-1----:R1:W2:Y:S02]  /*9d90*/  SYNCS.PHASECHK.TRANS64.TRYWAIT P0, [R0+URZ], R3 ;  /* 0x00000003000075a7 */ /* 0x0022a400080011ff */
[----:B--2---:R-:W-:Y:S05]  /*9da0*/  @!P0 NANOSLEEP.SYNCS 0x989680 ;  /* 0x009896800000895d */ /* 0x004fea0003900000 */
[----:B------:R-:W2:Y:S02]  /*9db0*/  @!P0 SYNCS.PHASECHK.TRANS64 P0, [R0+URZ], R3 ;  /* 0x00000003000085a7 */ /* 0x000ea400080010ff */
[----:B--2---:R-:W-:Y:S05]  /*9dc0*/  @!P0 BRA `(.L_x_145) ;  /* 0xfffffffc00f08947 */ /* 0x004fea000383ffff */
[----:B------:R-:W-:Y:S05]  /*9dd0*/  BRA `(.L_x_146) ;  /* 0xffffff8c00107947 */ /* 0x000fea000383ffff */
.L_x_46:
[----:B------:R-:W-:-:S07]  /*9de0*/  MOV R0, UR5 ;  /* 0x0000000500007c02 */ /* 0x000fce0008000f00 */
.L_x_147:
[----:B-1----:R1:W2:Y:S02]  /*9df0*/  SYNCS.PHASECHK.TRANS64.TRYWAIT P0, [R0+URZ], R3 ;  /* 0x00000003000075a7 */ /* 0x0022a400080011ff */
[----:B--2---:R-:W-:Y:S05]  /*9e00*/  @!P0 NANOSLEEP.SYNCS 0x989680 ;  /* 0x009896800000895d */ /* 0x004fea0003900000 */
[----:B------:R-:W2:Y:S02]  /*9e10*/  @!P0 SYNCS.PHASECHK.TRANS64 P0, [R0+URZ], R3 ;  /* 0x00000003000085a7 */ /* 0x000ea400080010ff */
[----:B--2---:R-:W-:Y:S05]  /*9e20*/  @!P0 BRA `(.L_x_147) ;  /* 0xfffffffc00f08947 */ /* 0x004fea000383ffff */
[----:B------:R-:W-:Y:S05]  /*9e30*/  BRA `(.L_x_148) ;  /* 0xffffff8c001c7947 */ /* 0x000fea000383ffff */
.L_x_47:
[----:B------:R-:W-:-:S07]  /*9e40*/  MOV R0, UR5 ;  /* 0x0000000500007c02 */ /* 0x000fce0008000f00 */
.L_x_149:
[----:B-1----:R1:W2:Y:S02]  /*9e50*/  SYNCS.PHASECHK.TRANS64.TRYWAIT P0, [R0+URZ], R3 ;  /* 0x00000003000075a7 */ /* 0x0022a400080011ff */
[----:B--2---:R-:W-:Y:S05]  /*9e60*/  @!P0 NANOSLEEP.SYNCS 0x989680 ;  /* 0x009896800000895d */ /* 0x004fea0003900000 */
[----:B------:R-:W2:Y:S02]  /*9e70*/  @!P0 SYNCS.PHASECHK.TRANS64 P0, [R0+URZ], R3 ;  /* 0x00000003000085a7 */ /* 0x000ea400080010ff */
[----:B--2---:R-:W-:Y:S05]  /*9e80*/  @!P0 BRA `(.L_x_149) ;  /* 0xfffffffc00f08947 */ /* 0x004fea000383ffff */
[----:B------:R-:W-:Y:S05]  /*9e90*/  BRA `(.L_x_150) ;  /* 0xffffff8c00287947 */ /* 0x000fea000383ffff */
.L_x_48:
[----:B------:R-:W-:-:S07]  /*9ea0*/  MOV R0, UR5 ;  /* 0x0000000500007c02 */ /* 0x000fce0008000f00 */
.L_x_151:
[----:B-1----:R1:W2:Y:S02]  /*9eb0*/  SYNCS.PHASECHK.TRANS64.TRYWAIT P0, [R0+URZ], R3 ;  /* 0x00000003000075a7 */ /* 0x0022a400080011ff */
[----:B--2---:R-:W-:Y:S05]  /*9ec0*/  @!P0 NANOSLEEP.SYNCS 0x989680 ;  /* 0x009896800000895d */ /* 0x004fea0003900000 */
[----:B------:R-:W2:Y:S02]  /*9ed0*/  @!P0 SYNCS.PHASECHK.TRANS64 P0, [R0+URZ], R3 ;  /* 0x00000003000085a7 */ /* 0x000ea400080010ff */
[----:B--2---:R-:W-:Y:S05]  /*9ee0*/  @!P0 BRA `(.L_x_151) ;  /* 0xfffffffc00f08947 */ /* 0x004fea000383ffff */
[----:B------:R-:W-:Y:S05]  /*9ef0*/  BRA `(.L_x_152) ;  /* 0xffffff8c00347947 */ /* 0x000fea000383ffff */
.L_x_49:
[----:B------:R-:W-:-:S07]  /*9f00*/  MOV R0, UR5 ;  /* 0x0000000500007c02 */ /* 0x000fce0008000f00 */
.L_x_153:
[----:B-1----:R1:W2:Y:S02]  /*9f10*/  SYNCS.PHASECHK.TRANS64.TRYWAIT P0, [R0+URZ], R3 ;  /* 0x00000003000075a7 */ /* 0x0022a400080011ff */
[----:B--2---:R-:W-:Y:S05]  /*9f20*/  @!P0 NANOSLEEP.SYNCS 0x989680 ;  /* 0x009896800000895d */ /* 0x004fea0003900000 */
[----:B------:R-:W2:Y:S02]  /*9f30*/  @!P0 SYNCS.PHASECHK.TRANS64 P0, [R0+URZ], R3 ;  /* 0x00000003000085a7 */ /* 0x000ea400080010ff */
[----:B--2---:R-:W-:Y:S05]  /*9f40*/  @!P0 BRA `(.L_x_153) ;  /* 0xfffffffc00f08947 */ /* 0x004fea000383ffff */
[----:B------:R-:W-:Y:S05]  /*9f50*/  BRA `(.L_x_154) ;  /* 0xffffff8c00407947 */ /* 0x000fea000383ffff */
.L_x_50:
[----:B------:R-:W-:-:S07]  /*9f60*/  MOV R0, UR5 ;  /* 0x0000000500007c02 */ /* 0x000fce0008000f00 */
.L_x_155:
[----:B-1----:R1:W2:Y:S02]  /*9f70*/  SYNCS.PHASECHK.TRANS64.TRYWAIT P0, [R0+URZ], R3 ;  /* 0x00000003000075a7 */ /* 0x0022a400080011ff */
[----:B--2---:R-:W-:Y:S05]  /*9f80*/  @!P0 NANOSLEEP.SYNCS 0x989680 ;  /* 0x009896800000895d */ /* 0x004fea0003900000 */
[----:B------:R-:W2:Y:S02]  /*9f90*/  @!P0 SYNCS.PHASECHK.TRANS64 P0, [R0+URZ], R3 ;  /* 0x00000003000085a7 */ /* 0x000ea400080010ff */
[----:B--2---:R-:W-:Y:S05]  /*9fa0*/  @!P0 BRA `(.L_x_155) ;  /* 0xfffffffc00f08947 */ /* 0x004fea000383ffff */
[----:B------:R-:W-:Y:S05]  /*9fb0*/  BRA `(.L_x_156) ;  /* 0xffffff8c004c7947 */ /* 0x000fea000383ffff */
.L_x_51:
[----:B------:R-:W-:-:S07]  /*9fc0*/  MOV R0, UR5 ;  /* 0x0000000500007c02 */ /* 0x000fce0008000f00 */
.L_x_157:
[----:B-1----:R1:W2:Y:S02]  /*9fd0*/  SYNCS.PHASECHK.TRANS64.TRYWAIT P0, [R0+URZ], R3 ;  /* 0x00000003000075a7 */ /* 0x0022a400080011ff */
[----:B--2---:R-:W-:Y:S05]  /*9fe0*/  @!P0 NANOSLEEP.SYNCS 0x989680 ;  /* 0x009896800000895d */ /* 0x004fea0003900000 */
[----:B------:R-:W2:Y:S02]  /*9ff0*/  @!P0 SYNCS.PHASECHK.TRANS64 P0, [R0+URZ], R3 ;  /* 0x00000003000085a7 */ /* 0x000ea400080010ff */
[----:B--2---:R-:W-:Y:S05]  /*a000*/  @!P0 BRA `(.L_x_157) ;  /* 0xfffffffc00f08947 */ /* 0x004fea000383ffff */
[----:B------:R-:W-:Y:S05]  /*a010*/  BRA `(.L_x_158) ;  /* 0xffffff8c00587947 */ /* 0x000fea000383ffff */
.L_x_52:
[----:B------:R-:W-:-:S07]  /*a020*/  MOV R0, UR5 ;  /* 0x0000000500007c02 */ /* 0x000fce0008000f00 */
.L_x_159:
[----:B-1----:R1:W2:Y:S02]  /*a030*/  SYNCS.PHASECHK.TRANS64.TRYWAIT P0, [R0+URZ], R3 ;  /* 0x00000003000075a7 */ /* 0x0022a400080011ff */
[----:B--2---:R-:W-:Y:S05]  /*a040*/  @!P0 NANOSLEEP.SYNCS 0x989680 ;  /* 0x009896800000895d */ /* 0x004fea0003900000 */
[----:B------:R-:W2:Y:S02]  /*a050*/  @!P0 SYNCS.PHASECHK.TRANS64 P0, [R0+URZ], R3 ;  /* 0x00000003000085a7 */ /* 0x000ea400080010ff */
[----:B--2---:R-:W-:Y:S05]  /*a060*/  @!P0 BRA `(.L_x_159) ;  /* 0xfffffffc00f08947 */ /* 0x004fea000383ffff */
[----:B------:R-:W-:Y:S05]  /*a070*/  BRA `(.L_x_160) ;  /* 0xffffff8c00647947 */ /* 0x000fea000383ffff */
.L_x_55:
[----:B-1----:R1:W2:Y:S02]  /*a080*/  SYNCS.PHASECHK.TRANS64.TRYWAIT P0, [R2+URZ+0x150], R5 ;  /* 0x00015005020075a7 */ /* 0x0022a400080011ff */
[----:B--2---:R-:W-:Y:S05]  /*a090*/  @!P0 NANOSLEEP.SYNCS 0x989680 ;  /* 0x009896800000895d */ /* 0x004fea0003900000 */
[----:B------:R-:W2:Y:S02]  /*a0a0*/  @!P0 SYNCS.PHASECHK.TRANS64 P0, [R2+URZ+0x150], R5 ;  /* 0x00015005020085a7 */ /* 0x000ea400080010ff */
[----:B--2---:R-:W-:Y:S05]  /*a0b0*/  @!P0 BRA `(.L_x_55) ;  /* 0xfffffffc00f08947 */ /* 0x004fea000383ffff */
[----:B------:R-:W-:Y:S05]  /*a0c0*/  BRA `(.L_x_161) ;  /* 0xffffff8c00c87947 */ /* 0x000fea000383ffff */
.L_x_56:
[----:B------:R-:W-:-:S07]  /*a0d0*/  MOV R2, UR4 ;  /* 0x0000000400027c02 */ /* 0x000fce0008000f00 */
.L_x_162:
[----:B-1----:R1:W2:Y:S02]  /*a0e0*/  SYNCS.PHASECHK.TRANS64.TRYWAIT P0, [R2+URZ+0x100], R5 ;  /* 0x00010005020075a7 */ /* 0x0022a400080011ff */
[----:B--2---:R-:W-:Y:S05]  /*a0f0*/  @!P0 NANOSLEEP.SYNCS 0x989680 ;  /* 0x009896800000895d */ /* 0x004fea0003900000 */
[----:B------:R-:W2:Y:S02]  /*a100*/  @!P0 SYNCS.PHASECHK.TRANS64 P0, [R2+URZ+0x100], R5 ;  /* 0x00010005020085a7 */ /* 0x000ea400080010ff */
[----:B--2---:R-:W-:Y:S05]  /*a110*/  @!P0 BRA `(.L_x_162) ;  /* 0xfffffffc00f08947 */ /* 0x004fea000383ffff */
[----:B------:R-:W-:Y:S05]  /*a120*/  BRA `(.L_x_163) ;  /* 0xffffff8c00d87947 */ /* 0x000fea000383ffff */
.L_x_57:
[----:B-1----:R1:W2:Y:S02]  /*a130*/  SYNCS.PHASECHK.TRANS64.TRYWAIT P1, [R2+URZ+0xf0], R5 ;  /* 0x0000f005020075a7 */ /* 0x0022a400080211ff */
[----:B--2---:R-:W-:Y:S05]  /*a140*/  @!P1 NANOSLEEP.SYNCS 0x989680 ;  /* 0x009896800000995d */ /* 0x004fea0003900000 */
[----:B------:R-:W2:Y:S02]  /*a150*/  @!P1 SYNCS.PHASECHK.TRANS64 P1, [R2+URZ+0xf0], R5 ;  /* 0x0000f005020095a7 */ /* 0x000ea400080210ff */
[----:B--2---:R-:W-:Y:S05]  /*a160*/  @!P1 BRA `(.L_x_57) ;  /* 0xfffffffc00f09947 */ /* 0x004fea000383ffff */
[----:B------:R-:W-:Y:S05]  /*a170*/  BRA `(.L_x_164) ;  /* 0xffffff9000087947 */ /* 0x000fea000383ffff */
.L_x_60:
[----:B------:R-:W-:-:S07]  /*a180*/  MOV R0, UR4 ;  /* 0x0000000400007c02 */ /* 0x000fce0008000f00 */
.L_x_165:
[----:B-1----:R1:W2:Y:S02]  /*a190*/  SYNCS.PHASECHK.TRANS64.TRYWAIT P0, [R0+URZ+0x100], R3 ;  /* 0x00010003000075a7 */ /* 0x0022a400080011ff */
[----:B--2---:R-:W-:Y:S05]  /*a1a0*/  @!P0 NANOSLEEP.SYNCS 0x989680 ;  /* 0x009896800000895d */ /* 0x004fea0003900000 */
[----:B------:R-:W2:Y:S02]  /*a1b0*/  @!P0 SYNCS.PHASECHK.TRANS64 P0, [R0+URZ+0x100], R3 ;  /* 0x00010003000085a7 */ /* 0x000ea400080010ff */
[----:B--2---:R-:W-:Y:S05]  /*a1c0*/  @!P0 BRA `(.L_x_165) ;  /* 0xfffffffc00f08947 */ /* 0x004fea000383ffff */
[----:B------:R-:W-:Y:S05]  /*a1d0*/  BRA `(.L_x_59) ;  /* 0xffffff90005c7947 */ /* 0x000fea000383ffff */
.L_x_67:
[----:B-1----:R1:W2:Y:S02]  /*a1e0*/  SYNCS.PHASECHK.TRANS64.TRYWAIT P1, [R0+URZ+0xf0], R5 ;  /* 0x0000f005000075a7 */ /* 0x0022a400080211ff */
[----:B--2---:R-:W-:Y:S05]  /*a1f0*/  @!P1 NANOSLEEP.SYNCS 0x989680 ;  /* 0x009896800000995d */ /* 0x004fea0003900000 */
[----:B------:R-:W2:Y:S02]  /*a200*/  @!P1 SYNCS.PHASECHK.TRANS64 P1, [R0+URZ+0xf0], R5 ;  /* 0x0000f005000095a7 */ /* 0x000ea400080210ff */
[----:B--2---:R-:W-:Y:S05]  /*a210*/  @!P1 BRA `(.L_x_67) ;  /* 0xfffffffc00f09947 */ /* 0x004fea000383ffff */
[----:B------:R-:W-:Y:S05]  /*a220*/  BRA `(.L_x_166) ;  /* 0xffffff9400c47947 */ /* 0x000fea000383ffff */
.L_x_68:
[----:B------:R-:W-:-:S07]  /*a230*/  MOV R3, UR23 ;  /* 0x0000001700037c02 */ /* 0x000fce0008000f00 */
.L_x_167:
[----:B-1----:R1:W2:Y:S02]  /*a240*/  SYNCS.PHASECHK.TRANS64.TRYWAIT P0, [R3+URZ+0x130], R0 ;  /* 0x00013000030075a7 */ /* 0x0022a400080011ff */
[----:B--2---:R-:W-:Y:S05]  /*a250*/  @!P0 NANOSLEEP.SYNCS 0x989680 ;  /* 0x009896800000895d */ /* 0x004fea0003900000 */
[----:B------:R-:W2:Y:S02]  /*a260*/  @!P0 SYNCS.PHASECHK.TRANS64 P0, [R3+URZ+0x130], R0 ;  /* 0x00013000030085a7 */ /* 0x000ea400080010ff */
[----:B--2---:R-:W-:Y:S05]  /*a270*/  @!P0 BRA `(.L_x_167) ;  /* 0xfffffffc00f08947 */ /* 0x004fea000383ffff */
[----:B------:R-:W-:Y:S05]  /*a280*/  BRA `(.L_x_168) ;  /* 0xffffff9800147947 */ /* 0x000fea000383ffff */
.L_x_71:
[----:B------:R-:W-:Y:S07]  /*a290*/  MOV R0, UR5 ;  /* 0x0000000500007c02 */ /* 0x000fee0008000f00 */
.L_x_169:
[----:B-1----:R1:W2:Y:S02]  /*a2a0*/  SYNCS.PHASECHK.TRANS64.TRYWAIT P0, [R0+URZ], R3 ;  /* 0x00000003000075a7 */ /* 0x0022a400080011ff */
[----:B--2---:R-:W-:Y:S05]  /*a2b0*/  @!P0 NANOSLEEP.SYNCS 0x989680 ;  /* 0x009896800000895d */ /* 0x004fea0003900000 */
[----:B------:R-:W2:Y:S02]  /*a2c0*/  @!P0 SYNCS.PHASECHK.TRANS64 P0, [R0+URZ], R3 ;  /* 0x00000003000085a7 */ /* 0x000ea400080010ff */
[----:B--2---:R-:W-:Y:S05]  /*a2d0*/  @!P0 BRA `(.L_x_169) ;  /* 0xfffffffc00f08947 */ /* 0x004fea000383ffff */
[----:B------:R-:W-:Y:S05]  /*a2e0*/  BRA `(.L_x_70) ;  /* 0xffffff9800307947 */ /* 0x000fea000383ffff */
.L_x_74:
[----:B------:R-:W-:-:S07]  /*a2f0*/  MOV R0, UR4 ;  /* 0x0000000400007c02 */ /* 0x000fce0008000f00 */
.L_x_170:
[----:B--2---:R2:W4:Y:S02]  /*a300*/  SYNCS.PHASECHK.TRANS64.TRYWAIT P0, [R0+URZ], R3 ;  /* 0x00000003000075a7 */ /* 0x00452400080011ff */
[----:B----4-:R-:W-:Y:S05]  /*a310*/  @!P0 NANOSLEEP.SYNCS 0x989680 ;  /* 0x009896800000895d */ /* 0x010fea0003900000 */
[----:B------:R-:W4:Y:S02]  /*a320*/  @!P0 SYNCS.PHASECHK.TRANS64 P0, [R0+URZ], R3 ;  /* 0x00000003000085a7 */ /* 0x000f2400080010ff */
[----:B----4-:R-:W-:Y:S05]  /*a330*/  @!P0 BRA `(.L_x_170) ;  /* 0xfffffffc00f08947 */ /* 0x010fea000383ffff */
[----:B------:R-:W-:Y:S05]  /*a340*/  BRA `(.L_x_171) ;  /* 0xffffff9800e47947 */ /* 0x000fea000383ffff */
.L_x_75:
[----:B------:R-:W-:-:S07]  /*a350*/  MOV R0, UR5 ;  /* 0x0000000500007c02 */ /* 0x000fce0008000f00 */
.L_x_172:
[----:B-1----:R1:W2:Y:S02]  /*a360*/  SYNCS.PHASECHK.TRANS64.TRYWAIT P0, [R0+URZ], R3 ;  /* 0x00000003000075a7 */ /* 0x0022a400080011ff */
[----:B--2---:R-:W-:Y:S05]  /*a370*/  @!P0 NANOSLEEP.SYNCS 0x989680 ;  /* 0x009896800000895d */ /* 0x004fea0003900000 */
[----:B------:R-:W2:Y:S02]  /*a380*/  @!P0 SYNCS.PHASECHK.TRANS64 P0, [R0+URZ], R3 ;  /* 0x00000003000085a7 */ /* 0x000ea400080010ff */
[----:B--2---:R-:W-:Y:S05]  /*a390*/  @!P0 BRA `(.L_x_172) ;  /* 0xfffffffc00f08947 */ /* 0x004fea000383ffff */
[----:B------:R-:W-:Y:S05]  /*a3a0*/  BRA `(.L_x_173) ;  /* 0xffffff9800f07947 */ /* 0x000fea000383ffff */
.L_x_76:
[----:B------:R-:W-:-:S07]  /*a3b0*/  MOV R0, UR5 ;  /* 0x0000000500007c02 */ /* 0x000fce0008000f00 */
.L_x_174:
[----:B-1----:R1:W2:Y:S02]  /*a3c0*/  SYNCS.PHASECHK.TRANS64.TRYWAIT P0, [R0+URZ], R3 ;  /* 0x00000003000075a7 */ /* 0x0022a400080011ff */
[----:B--2---:R-:W-:Y:S05]  /*a3d0*/  @!P0 NANOSLEEP.SYNCS 0x989680 ;  /* 0x009896800000895d */ /* 0x004fea0003900000 */
[----:B------:R-:W2:Y:S02]  /*a3e0*/  @!P0 SYNCS.PHASECHK.TRANS64 P0, [R0+URZ], R3 ;  /* 0x00000003000085a7 */ /* 0x000ea400080010ff */
[----:B--2---:R-:W-:Y:S05]  /*a3f0*/  @!P0 BRA `(.L_x_174) ;  /* 0xfffffffc00f08947 */ /* 0x004fea000383ffff */
[----:B------:R-:W-:Y:S05]  /*a400*/  BRA `(.L_x_175) ;  /* 0xffffff9800fc7947 */ /* 0x000fea000383ffff */
.L_x_77:
[----:B------:R-:W-:-:S07]  /*a410*/  MOV R0, UR4 ;  /* 0x0000000400007c02 */ /* 0x000fce0008000f00 */
.L_x_176:
[----:B-1----:R1:W2:Y:S02]  /*a420*/  SYNCS.PHASECHK.TRANS64.TRYWAIT P0, [R0+URZ], R3 ;  /* 0x00000003000075a7 */ /* 0x0022a400080011ff */
[----:B--2---:R-:W-:Y:S05]  /*a430*/  @!P0 NANOSLEEP.SYNCS 0x989680 ;  /* 0x009896800000895d */ /* 0x004fea0003900000 */
[----:B------:R-:W2:Y:S02]  /*a440*/  @!P0 SYNCS.PHASECHK.TRANS64 P0, [R0+URZ], R3 ;  /* 0x00000003000085a7 */ /* 0x000ea400080010ff */
[----:B--2---:R-:W-:Y:S05]  /*a450*/  @!P0 BRA `(.L_x_176) ;  /* 0xfffffffc00f08947 */ /* 0x004fea000383ffff */
[----:B------:R-:W-:Y:S05]  /*a460*/  BRA `(.L_x_177) ;  /* 0xffffff9c00087947 */ /* 0x000fea000383ffff */
.L_x_82:
[----:B--2---:R2:W3:Y:S02]  /*a470*/  SYNCS.PHASECHK.TRANS64.TRYWAIT P0, [R12+URZ+0xf0], R9 ;  /* 0x0000f0090c0075a7 */ /* 0x0044e400080011ff */
[----:B---3--:R-:W-:Y:S05]  /*a480*/  @!P0 NANOSLEEP.SYNCS 0x989680 ;  /* 0x009896800000895d */ /* 0x008fea0003900000 */
[----:B------:R-:W3:Y:S02]  /*a490*/  @!P0 SYNCS.PHASECHK.TRANS64 P0, [R12+URZ+0xf0], R9 ;  /* 0x0000f0090c0085a7 */ /* 0x000ee400080010ff */
[----:B---3--:R-:W-:Y:S05]  /*a4a0*/  @!P0 BRA `(.L_x_82) ;  /* 0xfffffffc00f08947 */ /* 0x008fea000383ffff */
[----:B------:R-:W-:Y:S05]  /*a4b0*/  BRA `(.L_x_178) ;  /* 0xffffffa000387947 */ /* 0x000fea000383ffff */
.L_x_85:
[----:B------:R-:W-:Y:S07]  /*a4c0*/  MOV R0, UR21 ;  /* 0x0000001500007c02 */ /* 0x000fee0008000f00 */
.L_x_179:
[----:B--2---:R2:W3:Y:S02]  /*a4d0*/  SYNCS.PHASECHK.TRANS64.TRYWAIT P2, [R0+URZ+0xe8], R11 ;  /* 0x0000e80b000075a7 */ /* 0x0044e400080411ff */
[----:B---3--:R-:W-:Y:S05]  /*a4e0*/  @!P2 NANOSLEEP.SYNCS 0x989680 ;  /* 0x009896800000a95d */ /* 0x008fea0003900000 */
[----:B------:R-:W3:Y:S02]  /*a4f0*/  @!P2 SYNCS.PHASECHK.TRANS64 P2, [R0+URZ+0xe8], R11 ;  /* 0x0000e80b0000a5a7 */ /* 0x000ee400080410ff */
[----:B---3--:R-:W-:Y:S05]  /*a500*/  @!P2 BRA `(.L_x_179) ;  /* 0xfffffffc00f0a947 */ /* 0x008fea000383ffff */
[----:B------:R-:W-:Y:S05]  /*a510*/  BRA `(.L_x_84) ;  /* 0xffffffa400a07947 */ /* 0x000fea000383ffff */
.L_x_88:
[----:B--2---:R-:W-:Y:S07]  /*a520*/  MOV R0, UR21 ;  /* 0x0000001500007c02 */ /* 0x004fee0008000f00 */
.L_x_180:
[----:B--2---:R2:W3:Y:S02]  /*a530*/  SYNCS.PHASECHK.TRANS64.TRYWAIT P0, [R0+URZ+0xc0], R9 ;  /* 0x0000c009000075a7 */ /* 0x0044e400080011ff */
[----:B---3--:R-:W-:Y:S05]  /*a540*/  @!P0 NANOSLEEP.SYNCS 0x989680 ;  /* 0x009896800000895d */ /* 0x008fea0003900000 */
[----:B------:R-:W3:Y:S02]  /*a550*/  @!P0 SYNCS.PHASECHK.TRANS64 P0, [R0+URZ+0xc0], R9 ;  /* 0x0000c009000085a7 */ /* 0x000ee400080010ff */
[----:B---3--:R-:W-:Y:S05]  /*a560*/  @!P0 BRA `(.L_x_180) ;  /* 0xfffffffc00f08947 */ /* 0x008fea000383ffff */
[----:B------:R-:W-:Y:S05]  /*a570*/  BRA `(.L_x_181) ;  /* 0xffffffa400fc7947 */ /* 0x000fea000383ffff */
.L_x_89:
[----:B------:R-:W-:Y:S07]  /*a580*/  MOV R0, UR21 ;  /* 0x0000001500007c02 */ /* 0x000fee0008000f00 */
.L_x_182:
[----:B--2---:R2:W3:Y:S02]  /*a590*/  SYNCS.PHASECHK.TRANS64.TRYWAIT P0, [R0+URZ+0xc8], R9 ;  /* 0x0000c809000075a7 */ /* 0x0044e400080011ff */
[----:B---3--:R-:W-:Y:S05]  /*a5a0*/  @!P0 NANOSLEEP.SYNCS 0x989680 ;  /* 0x009896800000895d */ /* 0x008fea0003900000 */
[----:B------:R-:W3:Y:S02]  /*a5b0*/  @!P0 SYNCS.PHASECHK.TRANS64 P0, [R0+URZ+0xc8], R9 ;  /* 0x0000c809000085a7 */ /* 0x000ee400080010ff */
[----:B---3--:R-:W-:Y:S05]  /*a5c0*/  @!P0 BRA `(.L_x_182) ;  /* 0xfffffffc00f08947 */ /* 0x008fea000383ffff */
[----:B------:R-:W-:Y:S05]  /*a5d0*/  BRA `(.L_x_183) ;  /* 0xffffffa800347947 */ /* 0x000fea000383ffff */
.L_x_90:
[----:B------:R-:W-:Y:S07]  /*a5e0*/  MOV R0, UR21 ;  /* 0x0000001500007c02 */ /* 0x000fee0008000f00 */
.L_x_184:
[----:B--2---:R2:W3:Y:S02]  /*a5f0*/  SYNCS.PHASECHK.TRANS64.TRYWAIT P0, [R0+URZ+0xd0], R9 ;  /* 0x0000d009000075a7 */ /* 0x0044e400080011ff */
[----:B---3--:R-:W-:Y:S05]  /*a600*/  @!P0 NANOSLEEP.SYNCS 0x989680 ;  /* 0x009896800000895d */ /* 0x008fea0003900000 */
[----:B------:R-:W3:Y:S02]  /*a610*/  @!P0 SYNCS.PHASECHK.TRANS64 P0, [R0+URZ+0xd0], R9 ;  /* 0x0000d009000085a7 */ /* 0x000ee400080010ff */
[----:B---3--:R-:W-:Y:S05]  /*a620*/  @!P0 BRA `(.L_x_184) ;  /* 0xfffffffc00f08947 */ /* 0x008fea000383ffff */
[----:B------:R-:W-:Y:S05]  /*a630*/  BRA `(.L_x_185) ;  /* 0xffffffa800787947 */ /* 0x000fea000383ffff */
.L_x_91:
[----:B------:R-:W-:Y:S07]  /*a640*/  MOV R0, UR21 ;  /* 0x0000001500007c02 */ /* 0x000fee0008000f00 */
.L_x_186:
[----:B--2---:R2:W3:Y:S02]  /*a650*/  SYNCS.PHASECHK.TRANS64.TRYWAIT P0, [R0+URZ+0xd8], R9 ;  /* 0x0000d809000075a7 */ /* 0x0044e400080011ff */
[----:B---3--:R-:W-:Y:S05]  /*a660*/  @!P0 NANOSLEEP.SYNCS 0x989680 ;  /* 0x009896800000895d */ /* 0x008fea0003900000 */
[----:B------:R-:W3:Y:S02]  /*a670*/  @!P0 SYNCS.PHASECHK.TRANS64 P0, [R0+URZ+0xd8], R9 ;  /* 0x0000d809000085a7 */ /* 0x000ee400080010ff */
[----:B---3--:R-:W-:Y:S05]  /*a680*/  @!P0 BRA `(.L_x_186) ;  /* 0xfffffffc00f08947 */ /* 0x008fea000383ffff */
[----:B------:R-:W-:Y:S05]  /*a690*/  BRA `(.L_x_187) ;  /* 0xffffffa800b87947 */ /* 0x000fea000383ffff */
.L_x_93:
[----:B------:R-:W-:-:S07]  /*a6a0*/  MOV R0, UR21 ;  /* 0x0000001500007c02 */ /* 0x000fce0008000f00 */
.L_x_188:
[----:B---3--:R3:W4:Y:S02]  /*a6b0*/  SYNCS.PHASECHK.TRANS64.TRYWAIT P0, [R0+URZ+0xc0], R3 ;  /* 0x0000c003000075a7 */ /* 0x00872400080011ff */
[----:B----4-:R-:W-:Y:S05]  /*a6c0*/  @!P0 NANOSLEEP.SYNCS 0x989680 ;  /* 0x009896800000895d */ /* 0x010fea0003900000 */
[----:B------:R-:W4:Y:S02]  /*a6d0*/  @!P0 SYNCS.PHASECHK.TRANS64 P0, [R0+URZ+0xc0], R3 ;  /* 0x0000c003000085a7 */ /* 0x000f2400080010ff */
[----:B----4-:R-:W-:Y:S05]  /*a6e0*/  @!P0 BRA `(.L_x_188) ;  /* 0xfffffffc00f08947 */ /* 0x010fea000383ffff */
[----:B------:R-:W-:Y:S05]  /*a6f0*/  BRA `(.L_x_189) ;  /* 0xffffffac002c7947 */ /* 0x000fea000383ffff */
.L_x_94:
[----:B---3--:R-:W-:-:S07]  /*a700*/  MOV R0, UR21 ;  /* 0x0000001500007c02 */ /* 0x008fce0008000f00 */
.L_x_190:
[----:B---3--:R3:W4:Y:S02]  /*a710*/  SYNCS.PHASECHK.TRANS64.TRYWAIT P0, [R0+URZ+0xc8], R3 ;  /* 0x0000c803000075a7 */ /* 0x00872400080011ff */
[----:B----4-:R-:W-:Y:S05]  /*a720*/  @!P0 NANOSLEEP.SYNCS 0x989680 ;  /* 0x009896800000895d */ /* 0x010fea0003900000 */
[----:B------:R-:W4:Y:S02]  /*a730*/  @!P0 SYNCS.PHASECHK.TRANS64 P0, [R0+URZ+0xc8], R3 ;  /* 0x0000c803000085a7 */ /* 0x000f2400080010ff */
[----:B----4-:R-:W-:Y:S05]  /*a740*/  @!P0 BRA `(.L_x_190) ;  /* 0xfffffffc00f08947 */ /* 0x010fea000383ffff */
[----:B------:R-:W-:Y:S05]  /*a750*/  BRA `(.L_x_191) ;  /* 0xffffffac001c7947 */ /* 0x000fea000383ffff */
.L_x_95:
[----:B---3--:R-:W-:-:S07]  /*a760*/  MOV R0, UR21 ;  /* 0x0000001500007c02 */ /* 0x008fce0008000f00 */
.L_x_192:
[----:B---3--:R3:W4:Y:S02]  /*a770*/  SYNCS.PHASECHK.TRANS64.TRYWAIT P0, [R0+URZ+0xd0], R3 ;  /* 0x0000d003000075a7 */ /* 0x00872400080011ff */
[----:B----4-:R-:W-:Y:S05]  /*a780*/  @!P0 NANOSLEEP.SYNCS 0x989680 ;  /* 0x009896800000895d */ /* 0x010fea0003900000 */
[----:B------:R-:W4:Y:S02]  /*a790*/  @!P0 SYNCS.PHASECHK.TRANS64 P0, [R0+URZ+0xd0], R3 ;  /* 0x0000d003000085a7 */ /* 0x000f2400080010ff */
[----:B----4-:R-:W-:Y:S05]  /*a7a0*/  @!P0 BRA `(.L_x_192) ;  /* 0xfffffffc00f08947 */ /* 0x010fea000383ffff */
[----:B------:R-:W-:Y:S05]  /*a7b0*/  BRA `(.L_x_193) ;  /* 0xffffffac000c7947 */ /* 0x000fea000383ffff */
.L_x_97:
[----:B-1----:R1:W2:Y:S02]  /*a7c0*/  SYNCS.PHASECHK.TRANS64.TRYWAIT P0, [R3+URZ+0xf0], R0 ;  /* 0x0000f000030075a7 */ /* 0x0022a400080011ff */
[----:B--2---:R-:W-:Y:S05]  /*a7d0*/  @!P0 NANOSLEEP.SYNCS 0x989680 ;  /* 0x009896800000895d */ /* 0x004fea0003900000 */
[----:B------:R-:W2:Y:S02]  /*a7e0*/  @!P0 SYNCS.PHASECHK.TRANS64 P0, [R3+URZ+0xf0], R0 ;  /* 0x0000f000030085a7 */ /* 0x000ea400080010ff */
[----:B--2---:R-:W-:Y:S05]  /*a7f0*/  @!P0 BRA `(.L_x_97) ;  /* 0xfffffffc00f08947 */ /* 0x004fea000383ffff */
[----:B------:R-:W-:Y:S05]  /*a800*/  BRA `(.L_x_194) ;  /* 0xffffffac00dc7947 */ /* 0x000fea000383ffff */
.L_x_108:
[----:B--2---:R2:W1:Y:S02]  /*a810*/  SYNCS.PHASECHK.TRANS64.TRYWAIT P1, [R2+URZ+0xa0], R3 ;  /* 0x0000a003020075a7 */ /* 0x00446400080211ff */
[----:B-1----:R-:W-:Y:S05]  /*a820*/  @!P1 NANOSLEEP.SYNCS 0x989680 ;  /* 0x009896800000995d */ /* 0x002fea0003900000 */
[----:B------:R-:W1:Y:S02]  /*a830*/  @!P1 SYNCS.PHASECHK.TRANS64 P1, [R2+URZ+0xa0], R3 ;  /* 0x0000a003020095a7 */ /* 0x000e6400080210ff */
[----:B-1----:R-:W-:Y:S05]  /*a840*/  @!P1 BRA `(.L_x_108) ;  /* 0xfffffffc00f09947 */ /* 0x002fea000383ffff */
[----:B------:R-:W-:Y:S05]  /*a850*/  BRA `(.L_x_107) ;  /* 0xffffffbc00547947 */ /* 0x000fea000383ffff */
.L_x_110:
[----:B--2---:R2:W4:Y:S02]  /*a860*/  SYNCS.PHASECHK.TRANS64.TRYWAIT P0, [R71+URZ+0x110], R4 ;  /* 0x00011004470075a7 */ /* 0x00452400080011ff */
[----:B----4-:R-:W-:Y:S05]  /*a870*/  @!P0 NANOSLEEP.SYNCS 0x989680 ;  /* 0x009896800000895d */ /* 0x010fea0003900000 */
[----:B------:R-:W4:Y:S02]  /*a880*/  @!P0 SYNCS.PHASECHK.TRANS64 P0, [R71+URZ+0x110], R4 ;  /* 0x00011004470085a7 */ /* 0x000f2400080010ff */
[----:B----4-:R-:W-:Y:S05]  /*a890*/  @!P0 BRA `(.L_x_110) ;  /* 0xfffffffc00f08947 */ /* 0x010fea000383ffff */
[----:B------:R-:W-:Y:S05]  /*a8a0*/  BRA `(.L_x_109) ;  /* 0xffffffbc00a47947 */ /* 0x000fea000383ffff */
.L_x_118:
[----:B---3--:R3:W4:Y:S02]  /*a8b0*/  SYNCS.PHASECHK.TRANS64.TRYWAIT P0, [R112+URZ+0xa0], R3 ;  /* 0x0000a003700075a7 */ /* 0x00872400080011ff */
[----:B----4-:R-:W-:Y:S05]  /*a8c0*/  @!P0 NANOSLEEP.SYNCS 0x989680 ;  /* 0x009896800000895d */ /* 0x010fea0003900000 */
[----:B------:R-:W4:Y:S02]  /*a8d0*/  @!P0 SYNCS.PHASECHK.TRANS64 P0, [R112+URZ+0xa0], R3 ;  /* 0x0000a003700085a7 */ /* 0x000f2400080010ff */
[----:B----4-:R-:W-:Y:S05]  /*a8e0*/  @!P0 BRA `(.L_x_118) ;  /* 0xfffffffc00f08947 */ /* 0x010fea000383ffff */
[----:B------:R-:W-:Y:S05]  /*a8f0*/  BRA `(.L_x_117) ;  /* 0xffffffc800987947 */ /* 0x000fea000383ffff */
.L_x_126:
[----:B---3--:R3:W4:Y:S02]  /*a900*/  SYNCS.PHASECHK.TRANS64.TRYWAIT P0, [R112+URZ+0xa0], R5 ;  /* 0x0000a005700075a7 */ /* 0x00872400080011ff */
[----:B----4-:R-:W-:Y:S05]  /*a910*/  @!P0 NANOSLEEP.SYNCS 0x989680 ;  /* 0x009896800000895d */ /* 0x010fea0003900000 */
[----:B------:R-:W4:Y:S02]  /*a920*/  @!P0 SYNCS.PHASECHK.TRANS64 P0, [R112+URZ+0xa0], R5 ;  /* 0x0000a005700085a7 */ /* 0x000f2400080010ff */
[----:B----4-:R-:W-:Y:S05]  /*a930*/  @!P0 BRA `(.L_x_126) ;  /* 0xfffffffc00f08947 */ /* 0x010fea000383ffff */
[----:B------:R-:W-:Y:S05]  /*a940*/  BRA `(.L_x_125) ;  /* 0xffffffd400d87947 */ /* 0x000fea000383ffff */
.L_x_134:
[----:B---3--:R3:W4:Y:S02]  /*a950*/  SYNCS.PHASECHK.TRANS64.TRYWAIT P0, [R102+URZ+0xa0], R3 ;  /* 0x0000a003660075a7 */ /* 0x00872400080011ff */
[----:B----4-:R-:W-:Y:S05]  /*a960*/  @!P0 NANOSLEEP.SYNCS 0x989680 ;  /* 0x009896800000895d */ /* 0x010fea0003900000 */
[----:B------:R-:W4:Y:S02]  /*a970*/  @!P0 SYNCS.PHASECHK.TRANS64 P0, [R102+URZ+0xa0], R3 ;  /* 0x0000a003660085a7 */ /* 0x000f2400080010ff */
[----:B----4-:R-:W-:Y:S05]  /*a980*/  @!P0 BRA `(.L_x_134) ;  /* 0xfffffffc00f08947 */ /* 0x010fea000383ffff */
[----:B------:R-:W-:Y:S05]  /*a990*/  BRA `(.L_x_133) ;  /* 0xffffffe400247947 */ /* 0x000fea000383ffff */
        .weak           $__internal_0_$__cuda_sm10x_tcgen05_guardrail_trap_col_being_dealloced_not_returned_by_alloc
        .type           $__internal_0_$__cuda_sm10x_tcgen05_guardrail_trap_col_being_dealloced_not_returned_by_alloc,@function
        .size           $__internal_0_$__cuda_sm10x_tcgen05_guardrail_trap_col_being_dealloced_not_returned_by_alloc,($__internal_1_$__cuda_sm10x_tcgen05_guardrail_trap_phase_invalid_during_alloc - $__internal_0_$__cuda_sm10x_tcgen05_guardrail_trap_col_being_dealloced_not_returned_by_alloc)
$__internal_0_$__cuda_sm10x_tcgen05_guardrail_trap_col_being_dealloced_not_returned_by_alloc:
[----:B------:R-:W-:Y:S05]  /*a9a0*/  BPT.TRAP 0x1 ;  /* 0x000000040000795c */ /* 0x000fea0000300000 */
[----:B------:R-:W-:-:S04]  /*a9b0*/  HFMA2 R3, -RZ, RZ, 0, 0 ;  /* 0x00000000ff037431 */ /* 0x000fc800000001ff */
[----:B------:R-:W-:Y:S05]  /*a9c0*/  RET.REL.NODEC R2 `(_ZN7cutlass13device_kernelINS_4gemm6kernel13GemmUniversalIN4cute5tupleIJiiiiEEENS1_10collective13CollectiveMmaINS1_35MainloopSm100TmaUmmaWarpSpecializedILi10ELi2ELi4ENS5_IJNS4_1CILi1EEENSA_ILi8EEESB_EEEEENS5_IJNSA_ILi64EEENSA_ILi256EEESF_EEENS_12float_e5m2_tENS5_IJlSB_lEEESI_SJ_NS4_8TiledMMAINS4_8MMA_AtomIJNS4_10MMA_TraitsINS4_19SM100_MMA_F8F6F4_SSEJSI_SI_fSF_SG_NS4_17integral_constantINS4_4UMMA5MajorELSQ_0EEESR_NSO_INSP_7ScaleInELSS_0EEEST_EEEEEENS4_6LayoutINS5_IJSB_SB_SB_EEENS5_IJNSA_ILi0EEESY_SY_EEEEENS5_IJNS4_10UnderscoreES11_S11_EEEEENS4_23SM90_TMA_LOAD_MULTICASTENS4_14ComposedLayoutINS4_7SwizzleILi2ELi4ELi3EEENS4_18smem_ptr_flag_bitsILi8EEENSW_INS5_IJSC_SF_EEENS5_IJSF_SB_EEEEEEEvNS4_8identityENS4_13SM90_TMA_LOADES1D_vS1E_EENS_8epilogue10collective18CollectiveEpilogueINS1H_23Sm100TmaWarpSpecializedILi4ELi2ELi32ELb0ELb0EEEJSH_NS5_IJNSW_ISF_SB_EES1M_EEESI_SJ_SI_SJ_NS1H_6fusion15FusionCallbacksIS1L_NS1O_17LinearCombinationISI_fSI_fLNS_15FloatRoundStyleE2EEESH_S1N_JEEENS4_5SM1004TMEM4LOAD26SM100_TMEM_LOAD_16dp32b32xES1F_S1D_NS4_39AutoVectorizingCopyWithAssumedAlignmentILi128EEENS4_14SM90_TMA_STOREES1D_S1Z_S1Z_EEEvvEEEEvNT_6ParamsE) ;  /* 0xffffff54028c7950 */ /* 0x000fea0003c3ffff */
        .weak           $__internal_1_$__cuda_sm10x_tcgen05_guardrail_trap_phase_invalid_during_alloc
        .type           $__internal_1_$__cuda_sm10x_tcgen05_guardrail_trap_phase_invalid_during_alloc,@function
        .size           $__internal_1_$__cuda_sm10x_tcgen05_guardrail_trap_phase_invalid_during_alloc,($__internal_2_$__cuda_sm10x_tcgen05_guardrail_trap_unallocated_columns_being_dealloced - $__internal_1_$__cuda_sm10x_tcgen05_guardrail_trap_phase_invalid_during_alloc)
$__internal_1_$__cuda_sm10x_tcgen05_guardrail_trap_phase_invalid_during_alloc:
[----:B------:R-:W-:Y:S05]  /*a9d0*/  BPT.TRAP 0x1 ;  /* 0x000000040000795c */ /* 0x000fea0000300000 */
[----:B------:R-:W-:-:S04]  /*a9e0*/  MOV R5, 0x0 ;  /* 0x0000000000057802 */ /* 0x000fc80000000f00 */
[----:B------:R-:W-:Y:S05]  /*a9f0*/  RET.REL.NODEC R4 `(_ZN7cutlass13device_kernelINS_4gemm6kernel13GemmUniversalIN4cute5tupleIJiiiiEEENS1_10collective13CollectiveMmaINS1_35MainloopSm100TmaUmmaWarpSpecializedILi10ELi2ELi4ENS5_IJNS4_1CILi1EEENSA_ILi8EEESB_EEEEENS5_IJNSA_ILi64EEENSA_ILi256EEESF_EEENS_12float_e5m2_tENS5_IJlSB_lEEESI_SJ_NS4_8TiledMMAINS4_8MMA_AtomIJNS4_10MMA_TraitsINS4_19SM100_MMA_F8F6F4_SSEJSI_SI_fSF_SG_NS4_17integral_constantINS4_4UMMA5MajorELSQ_0EEESR_NSO_INSP_7ScaleInELSS_0EEEST_EEEEEENS4_6LayoutINS5_IJSB_SB_SB_EEENS5_IJNSA_ILi0EEESY_SY_EEEEENS5_IJNS4_10UnderscoreES11_S11_EEEEENS4_23SM90_TMA_LOAD_MULTICASTENS4_14ComposedLayoutINS4_7SwizzleILi2ELi4ELi3EEENS4_18smem_ptr_flag_bitsILi8EEENSW_INS5_IJSC_SF_EEENS5_IJSF_SB_EEEEEEEvNS4_8identityENS4_13SM90_TMA_LOADES1D_vS1E_EENS_8epilogue10collective18CollectiveEpilogueINS1H_23Sm100TmaWarpSpecializedILi4ELi2ELi32ELb0ELb0EEEJSH_NS5_IJNSW_ISF_SB_EES1M_EEESI_SJ_SI_SJ_NS1H_6fusion15FusionCallbacksIS1L_NS1O_17LinearCombinationISI_fSI_fLNS_15FloatRoundStyleE2EEESH_S1N_JEEENS4_5SM1004TMEM4LOAD26SM100_TMEM_LOAD_16dp32b32xES1F_S1D_NS4_39AutoVectorizingCopyWithAssumedAlignmentILi128EEENS4_14SM90_TMA_STOREES1D_S1Z_S1Z_EEEvvEEEEvNT_6ParamsE) ;  /* 0xffffff5404807950 */ /* 0x000fea0003c3ffff */
        .weak           $__internal_2_$__cuda_sm10x_tcgen05_guardrail_trap_unallocated_columns_being_dealloced
        .type           $__internal_2_$__cuda_sm10x_tcgen05_guardrail_trap_unallocated_columns_being_dealloced,@function
        .size           $__internal_2_$__cuda_sm10x_tcgen05_guardrail_trap_unallocated_columns_being_dealloced,(.L_x_196 - $__internal_2_$__cuda_sm10x_tcgen05_guardrail_trap_unallocated_columns_being_dealloced)
$__internal_2_$__cuda_sm10x_tcgen05_guardrail_trap_unallocated_columns_being_dealloced:
[----:B------:R-:W-:Y:S05]  /*aa00*/  BPT.TRAP 0x1 ;  /* 0x000000040000795c */ /* 0x000fea0000300000 */
[----:B------:R-:W-:-:S04]  /*aa10*/  HFMA2 R3, -RZ, RZ, 0, 0 ;  /* 0x00000000ff037431 */ /* 0x000fc800000001ff */
[----:B------:R-:W-:Y:S05]  /*aa20*/  RET.REL.NODEC R2 `(_ZN7cutlass13device_kernelINS_4gemm6kernel13GemmUniversalIN4cute5tupleIJiiiiEEENS1_10collective13CollectiveMmaINS1_35MainloopSm100TmaUmmaWarpSpecializedILi10ELi2ELi4ENS5_IJNS4_1CILi1EEENSA_ILi8EEESB_EEEEENS5_IJNSA_ILi64EEENSA_ILi256EEESF_EEENS_12float_e5m2_tENS5_IJlSB_lEEESI_SJ_NS4_8TiledMMAINS4_8MMA_AtomIJNS4_10MMA_TraitsINS4_19SM100_MMA_F8F6F4_SSEJSI_SI_fSF_SG_NS4_17integral_constantINS4_4UMMA5MajorELSQ_0EEESR_NSO_INSP_7ScaleInELSS_0EEEST_EEEEEENS4_6LayoutINS5_IJSB_SB_SB_EEENS5_IJNSA_ILi0EEESY_SY_EEEEENS5_IJNS4_10UnderscoreES11_S11_EEEEENS4_23SM90_TMA_LOAD_MULTICASTENS4_14ComposedLayoutINS4_7SwizzleILi2ELi4ELi3EEENS4_18smem_ptr_flag_bitsILi8EEENSW_INS5_IJSC_SF_EEENS5_IJSF_SB_EEEEEEEvNS4_8identityENS4_13SM90_TMA_LOADES1D_vS1E_EENS_8epilogue10collective18CollectiveEpilogueINS1H_23Sm100TmaWarpSpecializedILi4ELi2ELi32ELb0ELb0EEEJSH_NS5_IJNSW_ISF_SB_EES1M_EEESI_SJ_SI_SJ_NS1H_6fusion15FusionCallbacksIS1L_NS1O_17LinearCombinationISI_fSI_fLNS_15FloatRoundStyleE2EEESH_S1N_JEEENS4_5SM1004TMEM4LOAD26SM100_TMEM_LOAD_16dp32b32xES1F_S1D_NS4_39AutoVectorizingCopyWithAssumedAlignmentILi128EEENS4_14SM90_TMA_STOREES1D_S1Z_S1Z_EEEvvEEEEvNT_6ParamsE) ;  /* 0xffffff5402747950 */ /* 0x000fea0003c3ffff */
.L_x_195:
[----:B------:R-:W-:-:S00]  /*aa30*/  BRA `(.L_x_195) ;  /* 0xfffffffc00fc7947 */ /* 0x000fc0000383ffff */
[----:B------:R-:W-:-:S00]  /*aa40*/  NOP ;  /* 0x0000000000007918 */ /* 0x000fc00000000000 */
        /* <DEDUP_REMOVED lines=11> */
.L_x_196:


//--------------------- .nv.global.init           --------------------------
	.section	.nv.global.init,"aw",@progbits
.nv.global.init:
	.type		$str$27,@object
	.size		$str$27,($str$28 - $str$27)
$str$27:
        /*0000*/ 	.byte	0x28, 0x61, 0x64, 0x64, 0x72, 0x65, 0x73, 0x73, 0x20, 0x26, 0x20, 0x6d, 0x61, 0x73, 0x6b, 0x29
        /*0010*/ 	.byte	0x20, 0x3d, 0x3d, 0x20, 0x30, 0x00
	.type		$str$28,@object
	.size		$str$28,($str$26 - $str$28)
$str$28:
        /*0016*/ 	.byte	0x2f, 0x74, 0x6d, 0x70, 0x2f, 0x63, 0x75, 0x74, 0x6c, 0x61, 0x73, 0x73, 0x5f, 0x73, 0x77, 0x65
        /*0026*/ 	.byte	0x65, 0x70, 0x5f, 0x73, 0x72, 0x63, 0x2f, 0x69, 0x6e, 0x63, 0x6c, 0x75, 0x64, 0x65, 0x2f, 0x63
        /*0036*/ 	.byte	0x75, 0x74, 0x65, 0x2f, 0x70, 0x6f, 0x69, 0x6e, 0x74, 0x65, 0x72, 0x5f, 0x66, 0x6c, 0x61, 0x67
        /*0046*/ 	.byte	0x67, 0x65, 0x64, 0x2e, 0x68, 0x70, 0x70, 0x00
	.type		$str$26,@object
	.size		$str$26,($str$25 - $str$26)
$str$26:
        /*004e*/ 	.byte	0x2f, 0x74, 0x6d, 0x70, 0x2f, 0x63, 0x75, 0x74, 0x6c, 0x61, 0x73, 0x73, 0x5f, 0x73, 0x77, 0x65
        /*005e*/ 	.byte	0x65, 0x70, 0x5f, 0x73, 0x72, 0x63, 0x2f, 0x69, 0x6e, 0x63, 0x6c, 0x75, 0x64, 0x65, 0x2f, 0x63
        /*006e*/ 	.byte	0x75, 0x74, 0x65, 0x2f, 0x61, 0x74, 0x6f, 0x6d, 0x2f, 0x63, 0x6f, 0x70, 0x79, 0x5f, 0x74, 0x72
        /*007e*/ 	.byte	0x61, 0x69, 0x74, 0x73, 0x5f, 0x73, 0x6d, 0x31, 0x30, 0x30, 0x2e, 0x68, 0x70, 0x70, 0x00
	.type		$str$25,@object
	.size		$str$25,(__unnamed_1 - $str$25)
$str$25:
        /*008d*/ 	.byte	0x28, 0x28, 0x75, 0x69, 0x6e, 0x74, 0x33, 0x32, 0x5f, 0x74, 0x28, 0x74, 0x68, 0x72, 0x65, 0x61
        /*009d*/ 	.byte	0x64, 0x49, 0x64, 0x78, 0x2e, 0x78, 0x29, 0x20, 0x2f, 0x20, 0x33, 0x32, 0x29, 0x20, 0x25, 0x20
        /*00ad*/ 	.byte	0x34, 0x29, 0x20, 0x3d, 0x3d, 0x20, 0x28, 0x28, 0x28, 0x74, 0x6d, 0x65, 0x6d, 0x5f, 0x61, 0x64
        /*00bd*/ 	.byte	0x64, 0x72, 0x20, 0x3e, 0x3e, 0x20, 0x31, 0x36, 0x29, 0x20, 0x2f, 0x20, 0x33, 0x32, 0x29, 0x20
        /*00cd*/ 	.byte	0x25, 0x20, 0x34, 0x29, 0x00
	.type		__unnamed_1,@object
	.size		__unnamed_1,(__unnamed_2 - __unnamed_1)
__unnamed_1:
        /*00d2*/ 	.byte	0x61, 0x75, 0x74, 0x6f, 0x20, 0x63, 0x75, 0x74, 0x65, 0x3a, 0x3a, 0x61, 0x73, 0x5f, 0x70, 0x6f
        /* <DEDUP_REMOVED lines=24> */
        /*0262*/ 	.byte	0x3c, 0x34, 0x30, 0x39, 0x36, 0x3e, 0x3e, 0x3e, 0x3e, 0x5d, 0x00
	.type		__unnamed_2,@object
	.size		__unnamed_2,(__unnamed_3 - __unnamed_2)
__unnamed_2:
        /* <DEDUP_REMOVED lines=26> */
	.type		__unnamed_3,@object
	.size		__unnamed_3,(.L_3 - __unnamed_3)
__unnamed_3:
        /* <DEDUP_REMOVED lines=40> */
        /*0688*/ 	.byte	0x74, 0x65, 0x3a, 0x3a, 0x43, 0x3c, 0x30, 0x3e, 0x3e, 0x3e, 0x3e, 0x5d, 0x00
.L_3:


//--------------------- .nv.shared._ZN7cutlass13device_kernelINS_4gemm6kernel13GemmUniversalIN4cute5tupleIJiiiiEEENS1_10collective13CollectiveMmaINS1_35MainloopSm100TmaUmmaWarpSpecializedILi10ELi2ELi4ENS5_IJNS4_1CILi1EEENSA_ILi8EEESB_EEEEENS5_IJNSA_ILi64EEENSA_ILi256EEESF_EEENS_12float_e5m2_tENS5_IJlSB_lEEESI_SJ_NS4_8TiledMMAINS4_8MMA_AtomIJNS4_10MMA_TraitsINS4_19SM100_MMA_F8F6F4_SSEJSI_SI_fSF_SG_NS4_17integral_constantINS4_4UMMA5MajorELSQ_0EEESR_NSO_INSP_7ScaleInELSS_0EEEST_EEEEEENS4_6LayoutINS5_IJSB_SB_SB_EEENS5_IJNSA_ILi0EEESY_SY_EEEEENS5_IJNS4_10UnderscoreES11_S11_EEEEENS4_23SM90_TMA_LOAD_MULTICASTENS4_14ComposedLayoutINS4_7SwizzleILi2ELi4ELi3EEENS4_18smem_ptr_flag_bitsILi8EEENSW_INS5_IJSC_SF_EEENS5_IJSF_SB_EEEEEEEvNS4_8identityENS4_13SM90_TMA_LOADES1D_vS1E_EENS_8epilogue10collective18CollectiveEpilogueINS1H_23Sm100TmaWarpSpecializedILi4ELi2ELi32ELb0ELb0EEEJSH_NS5_IJNSW_ISF_SB_EES1M_EEESI_SJ_SI_SJ_NS1H_6fusion15FusionCallbacksIS1L_NS1O_17LinearCombinationISI_fSI_fLNS_15FloatRoundStyleE2EEESH_S1N_JEEENS4_5SM1004TMEM4LOAD26SM100_TMEM_LOAD_16dp32b32xES1F_S1D_NS4_39AutoVectorizingCopyWithAssumedAlignmentILi128EEENS4_14SM90_TMA_STOREES1D_S1Z_S1Z_EEEvvEEEEvNT_6ParamsE --------------------------
	.section	.nv.shared._ZN7cutlass13device_kernelINS_4gemm6kernel13GemmUniversalIN4cute5tupleIJiiiiEEENS1_10collective13CollectiveMmaINS1_35MainloopSm100TmaUmmaWarpSpecializedILi10ELi2ELi4ENS5_IJNS4_1CILi1EEENSA_ILi8EEESB_EEEEENS5_IJNSA_ILi64EEENSA_ILi256EEESF_EEENS_12float_e5m2_tENS5_IJlSB_lEEESI_SJ_NS4_8TiledMMAINS4_8MMA_AtomIJNS4_10MMA_TraitsINS4_19SM100_MMA_F8F6F4_SSEJSI_SI_fSF_SG_NS4_17integral_constantINS4_4UMMA5MajorELSQ_0EEESR_NSO_INSP_7ScaleInELSS_0EEEST_EEEEEENS4_6LayoutINS5_IJSB_SB_SB_EEENS5_IJNSA_ILi0EEESY_SY_EEEEENS5_IJNS4_10UnderscoreES11_S11_EEEEENS4_23SM90_TMA_LOAD_MULTICASTENS4_14ComposedLayoutINS4_7SwizzleILi2ELi4ELi3EEENS4_18smem_ptr_flag_bitsILi8EEENSW_INS5_IJSC_SF_EEENS5_IJSF_SB_EEEEEEEvNS4_8identityENS4_13SM90_TMA_LOADES1D_vS1E_EENS_8epilogue10collective18CollectiveEpilogueINS1H_23Sm100TmaWarpSpecializedILi4ELi2ELi32ELb0ELb0EEEJSH_NS5_IJNSW_ISF_SB_EES1M_EEESI_SJ_SI_SJ_NS1H_6fusion15FusionCallbacksIS1L_NS1O_17LinearCombinationISI_fSI_fLNS_15FloatRoundStyleE2EEESH_S1N_JEEENS4_5SM1004TMEM4LOAD26SM100_TMEM_LOAD_16dp32b32xES1F_S1D_NS4_39AutoVectorizingCopyWithAssumedAlignmentILi128EEENS4_14SM90_TMA_STOREES1D_S1Z_S1Z_EEEvvEEEEvNT_6ParamsE,"aw",@nobits
	.sectionflags	@""
	.align	16
	.zero		1024


//--------------------- .nv.shared.reserved.0     --------------------------
	.section	.nv.shared.reserved.0,"aw",@nobits
	.weak		__nv_reservedSMEM_offset_0_alias
	.size		__nv_reservedSMEM_offset_0_alias, 0, 64
	.other		__nv_reservedSMEM_offset_0_alias,@"STO_CUDA_RESERVED_SHARED STV_DEFAULT"
__nv_reservedSMEM_offset_0_alias:
	.zero		0
.nv.shared.reserved.0:
	.zero		64
	.weak		__nv_reservedSMEM_tcgen05_partition
	.type		__nv_reservedSMEM_tcgen05_partition,@object
	.size		__nv_reservedSMEM_tcgen05_partition,(.L_0 - __nv_reservedSMEM_tcgen05_partition)
__nv_reservedSMEM_tcgen05_partition:
	.zero		32
.L_0:


//--------------------- .nv.global                --------------------------
	.section	.nv.global,"aw",@nobits
.nv.global:
	.type		_ZN40_INTERNAL_3a809835_4_k_cu_162270e4_340394cute1_E,@object
	.size		_ZN40_INTERNAL_3a809835_4_k_cu_162270e4_340394cute1_E,(_ZN40_INTERNAL_3a809835_4_k_cu_162270e4_340394cuda3std3__45__cpo6cbeginE - _ZN40_INTERNAL_3a809835_4_k_cu_162270e4_340394cute1_E)
_ZN40_INTERNAL_3a809835_4_k_cu_162270e4_340394cute1_E:
	.zero		1
	.type		_ZN40_INTERNAL_3a809835_4_k_cu_162270e4_340394cuda3std3__45__cpo6cbeginE,@object
	.size		_ZN40_INTERNAL_3a809835_4_k_cu_162270e4_340394cuda3std3__45__cpo6cbeginE,(_ZN40_INTERNAL_3a809835_4_k_cu_162270e4_340394cuda3std3__48in_placeE - _ZN40_INTERNAL_3a809835_4_k_cu_162270e4_340394cuda3std3__45__cpo6cbeginE)
_ZN40_INTERNAL_3a809835_4_k_cu_162270e4_340394cuda3std3__45__cpo6cbeginE:
	.zero		1
	.type		_ZN40_INTERNAL_3a809835_4_k_cu_162270e4_340394cuda3std3__48in_placeE,@object
	.size		_ZN40_INTERNAL_3a809835_4_k_cu_162270e4_340394cuda3std3__48in_placeE,(_ZN40_INTERNAL_3a809835_4_k_cu_162270e4_340394cuda3std6ranges3__45__cpo9iter_moveE - _ZN40_INTERNAL_3a809835_4_k_cu_162270e4_340394cuda3std3__48in_placeE)
_ZN40_INTERNAL_3a809835_4_k_cu_162270e4_340394cuda3std3__48in_placeE:
	.zero		1
	.type		_ZN40_INTERNAL_3a809835_4_k_cu_162270e4_340394cuda3std6ranges3__45__cpo9iter_moveE,@object
	.size		_ZN40_INTERNAL_3a809835_4_k_cu_162270e4_340394cuda3std6ranges3__45__cpo9iter_moveE,(_ZN40_INTERNAL_3a809835_4_k_cu_162270e4_340394cuda3std3__45__cpo5beginE - _ZN40_INTERNAL_3a809835_4_k_cu_162270e4_340394cuda3std6ranges3__45__cpo9iter_moveE)
_ZN40_INTERNAL_3a809835_4_k_cu_162270e4_340394cuda3std6ranges3__45__cpo9iter_moveE:
	.zero		1
	.type		_ZN40_INTERNAL_3a809835_4_k_cu_162270e4_340394cuda3std3__45__cpo5beginE,@object
	.size		_ZN40_INTERNAL_3a809835_4_k_cu_162270e4_340394cuda3std3__45__cpo5beginE,(_ZN40_INTERNAL_3a809835_4_k_cu_162270e4_340394cuda3std3__442_GLOBAL__N__3a809835_4_k_cu_162270e4_340396ignoreE - _ZN40_INTERNAL_3a809835_4_k_cu_162270e4_340394cuda3std3__45__cpo5beginE)
_ZN40_INTERNAL_3a809835_4_k_cu_162270e4_340394cuda3std3__45__cpo5beginE:
	.zero		1
	.type		_ZN40_INTERNAL_3a809835_4_k_cu_162270e4_340394cuda3std3__442_GLOBAL__N__3a809835_4_k_cu_162270e4_340396ignoreE,@object
	.size		_ZN40_INTERNAL_3a809835_4_k_cu_162270e4_340394cuda3std3__442_GLOBAL__N__3a809835_4_k_cu_162270e4_340396ignoreE,(_ZN40_INTERNAL_3a809835_4_k_cu_162270e4_340394cute7productE - _ZN40_INTERNAL_3a809835_4_k_cu_162270e4_340394cuda3std3__442_GLOBAL__N__3a809835_4_k_cu_162270e4_340396ignoreE)
_ZN40_INTERNAL_3a809835_4_k_cu_162270e4_340394cuda3std3__442_GLOBAL__N__3a809835_4_k_cu_162270e4_340396ignoreE:
	.zero		1
	.type		_ZN40_INTERNAL_3a809835_4_k_cu_162270e4_340394cute7productE,@object
	.size		_ZN40_INTERNAL_3a809835_4_k_cu_162270e4_340394cute7productE,(_ZN40_INTERNAL_3a809835_4_k_cu_162270e4_340394cuda3std3__45__cpo3endE - _ZN40_INTERNAL_3a809835_4_k_cu_162270e4_340394cute7productE)
_ZN40_INTERNAL_3a809835_4_k_cu_162270e4_340394cute7productE:
	.zero		1
	.type		_ZN40_INTERNAL_3a809835_4_k_cu_162270e4_340394cuda3std3__45__cpo3endE,@object
	.size		_ZN40_INTERNAL_3a809835_4_k_cu_162270e4_340394cuda3std3__45__cpo3endE,(_ZN40_INTERNAL_3a809835_4_k_cu_162270e4_340394cuda3std3__419piecewise_constructE - _ZN40_INTERNAL_3a809835_4_k_cu_162270e4_340394cuda3std3__45__cpo3endE)
_ZN40_INTERNAL_3a809835_4_k_cu_162270e4_340394cuda3std3__45__cpo3endE:
	.zero		1
	.type		_ZN40_INTERNAL_3a809835_4_k_cu_162270e4_340394cuda3std3__419piecewise_constructE,@object
	.size		_ZN40_INTERNAL_3a809835_4_k_cu_162270e4_340394cuda3std3__419piecewise_constructE,(_ZN40_INTERNAL_3a809835_4_k_cu_162270e4_340394cuda3std3__45__cpo4cendE - _ZN40_INTERNAL_3a809835_4_k_cu_162270e4_340394cuda3std3__419piecewise_constructE)
_ZN40_INTERNAL_3a809835_4_k_cu_162270e4_340394cuda3std3__419piecewise_constructE:
	.zero		1
	.type		_ZN40_INTERNAL_3a809835_4_k_cu_162270e4_340394cuda3std3__45__cpo4cendE,@object
	.size		_ZN40_INTERNAL_3a809835_4_k_cu_162270e4_340394cuda3std3__45__cpo4cendE,(_ZN40_INTERNAL_3a809835_4_k_cu_162270e4_340394cuda3std6ranges3__45__cpo4swapE - _ZN40_INTERNAL_3a809835_4_k_cu_162270e4_340394cuda3std3__45__cpo4cendE)
_ZN40_INTERNAL_3a809835_4_k_cu_162270e4_340394cuda3std3__45__cpo4cendE:
	.zero		1
	.type		_ZN40_INTERNAL_3a809835_4_k_cu_162270e4_340394cuda3std6ranges3__45__cpo4swapE,@object
	.size		_ZN40_INTERNAL_3a809835_4_k_cu_162270e4_340394cuda3std6ranges3__45__cpo4swapE,(.L_11 - _ZN40_INTERNAL_3a809835_4_k_cu_162270e4_340394cuda3std6ranges3__45__cpo4swapE)
_ZN40_INTERNAL_3a809835_4_k_cu_162270e4_340394cuda3std6ranges3__45__cpo4swapE:
	.zero		1
.L_11:


//--------------------- .nv.constant0._ZN7cutlass13device_kernelINS_4gemm6kernel13GemmUniversalIN4cute5tupleIJiiiiEEENS1_10collective13CollectiveMmaINS1_35MainloopSm100TmaUmmaWarpSpecializedILi10ELi2ELi4ENS5_IJNS4_1CILi1EEENSA_ILi8EEESB_EEEEENS5_IJNSA_ILi64EEENSA_ILi256EEESF_EEENS_12float_e5m2_tENS5_IJlSB_lEEESI_SJ_NS4_8TiledMMAINS4_8MMA_AtomIJNS4_10MMA_TraitsINS4_19SM100_MMA_F8F6F4_SSEJSI_SI_fSF_SG_NS4_17integral_constantINS4_4UMMA5MajorELSQ_0EEESR_NSO_INSP_7ScaleInELSS_0EEEST_EEEEEENS4_6LayoutINS5_IJSB_SB_SB_EEENS5_IJNSA_ILi0EEESY_SY_EEEEENS5_IJNS4_10UnderscoreES11_S11_EEEEENS4_23SM90_TMA_LOAD_MULTICASTENS4_14ComposedLayoutINS4_7SwizzleILi2ELi4ELi3EEENS4_18smem_ptr_flag_bitsILi8EEENSW_INS5_IJSC_SF_EEENS5_IJSF_SB_EEEEEEEvNS4_8identityENS4_13SM90_TMA_LOADES1D_vS1E_EENS_8epilogue10collective18CollectiveEpilogueINS1H_23Sm100TmaWarpSpecializedILi4ELi2ELi32ELb0ELb0EEEJSH_NS5_IJNSW_ISF_SB_EES1M_EEESI_SJ_SI_SJ_NS1H_6fusion15FusionCallbacksIS1L_NS1O_17LinearCombinationISI_fSI_fLNS_15FloatRoundStyleE2EEESH_S1N_JEEENS4_5SM1004TMEM4LOAD26SM100_TMEM_LOAD_16dp32b32xES1F_S1D_NS4_39AutoVectorizingCopyWithAssumedAlignmentILi128EEENS4_14SM90_TMA_STOREES1D_S1Z_S1Z_EEEvvEEEEvNT_6ParamsE --------------------------
	.section	.nv.constant0._ZN7cutlass13device_kernelINS_4gemm6kernel13GemmUniversalIN4cute5tupleIJiiiiEEENS1_10collective13CollectiveMmaINS1_35MainloopSm100TmaUmmaWarpSpecializedILi10ELi2ELi4ENS5_IJNS4_1CILi1EEENSA_ILi8EEESB_EEEEENS5_IJNSA_ILi64EEENSA_ILi256EEESF_EEENS_12float_e5m2_tENS5_IJlSB_lEEESI_SJ_NS4_8TiledMMAINS4_8MMA_AtomIJNS4_10MMA_TraitsINS4_19SM100_MMA_F8F6F4_SSEJSI_SI_fSF_SG_NS4_17integral_constantINS4_4UMMA5MajorELSQ_0EEESR_NSO_INSP_7ScaleInELSS_0EEEST_EEEEEENS4_6LayoutINS5_IJSB_SB_SB_EEENS5_IJNSA_ILi0EEESY_SY_EEEEENS5_IJNS4_10UnderscoreES11_S11_EEEEENS4_23SM90_TMA_LOAD_MULTICASTENS4_14ComposedLayoutINS4_7SwizzleILi2ELi4ELi3EEENS4_18smem_ptr_flag_bitsILi8EEENSW_INS5_IJSC_SF_EEENS5_IJSF_SB_EEEEEEEvNS4_8identityENS4_13SM90_TMA_LOADES1D_vS1E_EENS_8epilogue10collective18CollectiveEpilogueINS1H_23Sm100TmaWarpSpecializedILi4ELi2ELi32ELb0ELb0EEEJSH_NS5_IJNSW_ISF_SB_EES1M_EEESI_SJ_SI_SJ_NS1H_6fusion15FusionCallbacksIS1L_NS1O_17LinearCombinationISI_fSI_fLNS_15FloatRoundStyleE2EEESH_S1N_JEEENS4_5SM1004TMEM4LOAD26SM100_TMEM_LOAD_16dp32b32xES1F_S1D_NS4_39AutoVectorizingCopyWithAssumedAlignmentILi128EEENS4_14SM90_TMA_STOREES1D_S1Z_S1Z_EEEvvEEEEvNT_6ParamsE,"a",@progbits
	.sectionflags	@""
	.align	4
.nv.constant0._ZN7cutlass13device_kernelINS_4gemm6kernel13GemmUniversalIN4cute5tupleIJiiiiEEENS1_10collective13CollectiveMmaINS1_35MainloopSm100TmaUmmaWarpSpecializedILi10ELi2ELi4ENS5_IJNS4_1CILi1EEENSA_ILi8EEESB_EEEEENS5_IJNSA_ILi64EEENSA_ILi256EEESF_EEENS_12float_e5m2_tENS5_IJlSB_lEEESI_SJ_NS4_8TiledMMAINS4_8MMA_AtomIJNS4_10MMA_TraitsINS4_19SM100_MMA_F8F6F4_SSEJSI_SI_fSF_SG_NS4_17integral_constantINS4_4UMMA5MajorELSQ_0EEESR_NSO_INSP_7ScaleInELSS_0EEEST_EEEEEENS4_6LayoutINS5_IJSB_SB_SB_EEENS5_IJNSA_ILi0EEESY_SY_EEEEENS5_IJNS4_10UnderscoreES11_S11_EEEEENS4_23SM90_TMA_LOAD_MULTICASTENS4_14ComposedLayoutINS4_7SwizzleILi2ELi4ELi3EEENS4_18smem_ptr_flag_bitsILi8EEENSW_INS5_IJSC_SF_EEENS5_IJSF_SB_EEEEEEEvNS4_8identityENS4_13SM90_TMA_LOADES1D_vS1E_EENS_8epilogue10collective18CollectiveEpilogueINS1H_23Sm100TmaWarpSpecializedILi4ELi2ELi32ELb0ELb0EEEJSH_NS5_IJNSW_ISF_SB_EES1M_EEESI_SJ_SI_SJ_NS1H_6fusion15FusionCallbacksIS1L_NS1O_17LinearCombinationISI_fSI_fLNS_15FloatRoundStyleE2EEESH_S1N_JEEENS4_5SM1004TMEM4LOAD26SM100_TMEM_LOAD_16dp32b32xES1F_S1D_NS4_39AutoVectorizingCopyWithAssumedAlignmentILi128EEENS4_14SM90_TMA_STOREES1D_S1Z_S1Z_EEEvvEEEEvNT_6ParamsE:
	.zero		2944


//--------------------- SYMBOLS --------------------------

	.type		.nv.reservedSmem.offset0,@object
	.size		.nv.reservedSmem.offset0,0x4
	.type		.nv.reservedSmem.cap,@object
	.size		.nv.reservedSmem.cap,0x4
	.type		__assertfail,@function
